//
// Generated by NVIDIA NVVM Compiler
//
// Compiler Build ID: CL-36424714
// Cuda compilation tools, release 13.0, V13.0.88
// Based on NVVM 20.0.0
//

.version 9.0
.target sm_100
.address_size 64

	// .globl	_Z10_input_fc1i
.global .align 4 .b8 precalc_xorwow_matrix[102400];
.global .align 4 .b8 precalc_xorwow_offset_matrix[102400];
.global .align 4 .b8 mrg32k3aM1[2304];
.global .align 4 .b8 mrg32k3aM2[2304];
.global .align 4 .b8 mrg32k3aM1SubSeq[2016];
.global .align 4 .b8 mrg32k3aM2SubSeq[2016];
.global .align 4 .b8 mrg32k3aM1Seq[2304];
.global .align 4 .b8 mrg32k3aM2Seq[2304];
.const .align 8 .b8 __cr_lgamma_table[72];
.const .align 4 .f32 _alpha = 0f3E4CCCCD;
.const .align 4 .u32 _minibatch = 1;
.const .align 4 .u32 _epochs;
.global .align 4 .u32 _correct_cnt;
.global .align 4 .f32 _avg_error;
.global .align 4 .b8 _train_image[128];
.global .align 4 .b8 _train_label[8];
.global .align 4 .b8 _test_image[640000];
.global .align 4 .b8 _test_label[40000];
.global .align 4 .b8 _fc1_b[8];
.global .align 4 .b8 _fc1_w[128];
.global .align 4 .b8 _fc2_b[12];
.global .align 4 .b8 _fc2_w[24];
.global .align 4 .b8 _input[128];
.global .align 4 .b8 _fc1_z[16];
.global .align 4 .b8 _fc1_a[16];
.global .align 4 .b8 _fc2_z[24];
.global .align 4 .b8 _fc2_a[24];
.global .align 4 .b8 _output[24];
.global .align 4 .b8 _answer[24];
.global .align 4 .b8 _fc1_db[8];
.global .align 4 .b8 _fc1_dw[128];
.global .align 4 .b8 _fc2_db[12];
.global .align 4 .b8 _fc2_dw[24];
.global .align 4 .b8 _C[24];
.global .align 4 .b8 _fc2_delta[24];
.global .align 4 .b8 _fc1_delta[16];
.global .align 4 .u32 tmp;
.global .align 4 .b8 _data1[128];
// _ZZ10_input_fc1iE4data has been demoted
// _ZZ8_fc1_fc2vE4data has been demoted
// _ZZ23_check_answer_get_errorvE4data has been demoted
.global .align 4 .b8 _fc2_del[24];
.global .align 4 .b8 _fc2_del_w[48];
.global .align 4 .b8 _fc1_del[16];
.global .align 4 .b8 _fc1_del_w[256];

.visible .entry _Z10_input_fc1i(
	.param .u32 _Z10_input_fc1i_param_0
)
{
	.reg .pred 	%p<6>;
	.reg .b32 	%r<13>;
	.reg .b32 	%f<19>;
	.reg .b64 	%rd<32>;
	// demoted variable
	.shared .align 4 .b8 _ZZ10_input_fc1iE4data[64];
	ld.param.u32 	%r5, [_Z10_input_fc1i_param_0];
	mov.u32 	%r1, %ctaid.y;
	mov.u32 	%r6, %tid.x;
	mov.u32 	%r7, %tid.y;
	mov.u32 	%r2, %ctaid.x;
	shl.b32 	%r8, %r5, 1;
	add.s32 	%r9, %r8, %r2;
	mul.wide.s32 	%rd1, %r9, 64;
	mov.u64 	%rd2, _train_image;
	add.s64 	%rd3, %rd2, %rd1;
	mul.wide.u32 	%rd4, %r7, 16;
	add.s64 	%rd5, %rd3, %rd4;
	mul.wide.u32 	%rd6, %r6, 4;
	add.s64 	%rd7, %rd5, %rd6;
	ld.global.f32 	%f1, [%rd7];
	mul.wide.u32 	%rd8, %r2, 64;
	mov.u64 	%rd9, _input;
	add.s64 	%rd10, %rd9, %rd8;
	add.s64 	%rd11, %rd10, %rd4;
	add.s64 	%rd12, %rd11, %rd6;
	st.global.f32 	[%rd12], %f1;
	mov.u32 	%r10, %ntid.x;
	mad.lo.s32 	%r3, %r10, %r7, %r6;
	mul.wide.u32 	%rd13, %r1, 64;
	mov.u64 	%rd14, _fc1_w;
	add.s64 	%rd15, %rd14, %rd13;
	add.s64 	%rd16, %rd15, %rd4;
	add.s64 	%rd17, %rd16, %rd6;
	ld.global.f32 	%f2, [%rd17];
	mul.f32 	%f3, %f1, %f2;
	shl.b32 	%r11, %r3, 2;
	mov.u32 	%r12, _ZZ10_input_fc1iE4data;
	add.s32 	%r4, %r12, %r11;
	st.shared.f32 	[%r4], %f3;
	mov.u64 	%rd18, _data1;
	add.s64 	%rd19, %rd18, %rd8;
	add.s64 	%rd20, %rd19, %rd4;
	add.s64 	%rd21, %rd20, %rd6;
	st.global.f32 	[%rd21], %f3;
	bar.sync 	0;
	setp.gt.u32 	%p1, %r3, 7;
	@%p1 bra 	$L__BB0_2;
	ld.shared.f32 	%f4, [%r4+32];
	ld.shared.f32 	%f5, [%r4];
	add.f32 	%f6, %f4, %f5;
	st.shared.f32 	[%r4], %f6;
$L__BB0_2:
	bar.sync 	0;
	setp.gt.u32 	%p2, %r3, 3;
	@%p2 bra 	$L__BB0_4;
	ld.shared.f32 	%f7, [%r4+16];
	ld.shared.f32 	%f8, [%r4];
	add.f32 	%f9, %f7, %f8;
	st.shared.f32 	[%r4], %f9;
$L__BB0_4:
	bar.sync 	0;
	setp.gt.u32 	%p3, %r3, 1;
	@%p3 bra 	$L__BB0_6;
	ld.shared.f32 	%f10, [%r4+8];
	ld.shared.f32 	%f11, [%r4];
	add.f32 	%f12, %f10, %f11;
	st.shared.f32 	[%r4], %f12;
$L__BB0_6:
	bar.sync 	0;
	setp.ne.s32 	%p4, %r3, 0;
	@%p4 bra 	$L__BB0_8;
	ld.shared.f32 	%f13, [_ZZ10_input_fc1iE4data+4];
	ld.shared.f32 	%f14, [%r4];
	add.f32 	%f15, %f13, %f14;
	st.shared.f32 	[%r4], %f15;
$L__BB0_8:
	setp.ne.s32 	%p5, %r3, 0;
	bar.sync 	0;
	@%p5 bra 	$L__BB0_10;
	ld.shared.f32 	%f16, [_ZZ10_input_fc1iE4data];
	mul.wide.u32 	%rd22, %r2, 8;
	mov.u64 	%rd23, _fc1_z;
	add.s64 	%rd24, %rd23, %rd22;
	mul.wide.u32 	%rd25, %r1, 4;
	add.s64 	%rd26, %rd24, %rd25;
	st.global.f32 	[%rd26], %f16;
	mov.u64 	%rd27, _fc1_b;
	add.s64 	%rd28, %rd27, %rd25;
	ld.global.f32 	%f17, [%rd28];
	add.f32 	%f18, %f16, %f17;
	st.shared.f32 	[_ZZ10_input_fc1iE4data], %f18;
	mov.u64 	%rd29, _fc1_a;
	add.s64 	%rd30, %rd29, %rd22;
	add.s64 	%rd31, %rd30, %rd25;
	st.global.f32 	[%rd31], %f18;
$L__BB0_10:
	ret;

}
	// .globl	_Z8_fc1_fc2v
.visible .entry _Z8_fc1_fc2v()
{
	.reg .pred 	%p<3>;
	.reg .b32 	%r<7>;
	.reg .b32 	%f<10>;
	.reg .b64 	%rd<20>;
	// demoted variable
	.shared .align 4 .b8 _ZZ8_fc1_fc2vE4data[8];
	mov.u32 	%r1, %ctaid.x;
	mov.u32 	%r2, %ctaid.y;
	mov.u32 	%r3, %tid.x;
	mul.wide.u32 	%rd1, %r1, 8;
	mov.u64 	%rd2, _fc1_a;
	add.s64 	%rd3, %rd2, %rd1;
	mul.wide.u32 	%rd4, %r3, 4;
	add.s64 	%rd5, %rd3, %rd4;
	ld.global.f32 	%f1, [%rd5];
	mul.wide.u32 	%rd6, %r2, 8;
	mov.u64 	%rd7, _fc2_w;
	add.s64 	%rd8, %rd7, %rd6;
	add.s64 	%rd9, %rd8, %rd4;
	ld.global.f32 	%f2, [%rd9];
	mul.f32 	%f3, %f1, %f2;
	shl.b32 	%r4, %r3, 2;
	mov.u32 	%r5, _ZZ8_fc1_fc2vE4data;
	add.s32 	%r6, %r5, %r4;
	st.shared.f32 	[%r6], %f3;
	bar.sync 	0;
	setp.ne.s32 	%p1, %r3, 0;
	@%p1 bra 	$L__BB1_2;
	ld.shared.f32 	%f4, [_ZZ8_fc1_fc2vE4data+4];
	ld.shared.f32 	%f5, [_ZZ8_fc1_fc2vE4data];
	add.f32 	%f6, %f4, %f5;
	st.shared.f32 	[_ZZ8_fc1_fc2vE4data], %f6;
$L__BB1_2:
	setp.ne.s32 	%p2, %r3, 0;
	bar.sync 	0;
	@%p2 bra 	$L__BB1_4;
	ld.shared.f32 	%f7, [_ZZ8_fc1_fc2vE4data];
	mul.wide.u32 	%rd10, %r1, 12;
	mov.u64 	%rd11, _fc2_z;
	add.s64 	%rd12, %rd11, %rd10;
	mul.wide.u32 	%rd13, %r2, 4;
	add.s64 	%rd14, %rd12, %rd13;
	st.global.f32 	[%rd14], %f7;
	mov.u64 	%rd15, _fc2_b;
	add.s64 	%rd16, %rd15, %rd13;
	ld.global.f32 	%f8, [%rd16];
	add.f32 	%f9, %f7, %f8;
	st.shared.f32 	[_ZZ8_fc1_fc2vE4data], %f9;
	mov.u64 	%rd17, _fc2_a;
	add.s64 	%rd18, %rd17, %rd10;
	add.s64 	%rd19, %rd18, %rd13;
	st.global.f32 	[%rd19], %f9;
$L__BB1_4:
	ret;

}
	// .globl	_Z17_set_answer_traini
.visible .entry _Z17_set_answer_traini(
	.param .u32 _Z17_set_answer_traini_param_0
)
{
	.reg .pred 	%p<2>;
	.reg .b32 	%r<8>;
	.reg .b32 	%f<2>;
	.reg .b64 	%rd<15>;

	ld.param.u32 	%r1, [_Z17_set_answer_traini_param_0];
	mov.u32 	%r2, %ctaid.x;
	mov.u32 	%r3, %tid.x;
	mul.wide.u32 	%rd1, %r2, 12;
	mov.u64 	%rd2, _fc2_a;
	add.s64 	%rd3, %rd2, %rd1;
	mul.wide.u32 	%rd4, %r3, 4;
	add.s64 	%rd5, %rd3, %rd4;
	ld.global.f32 	%f1, [%rd5];
	mov.u64 	%rd6, _output;
	add.s64 	%rd7, %rd6, %rd1;
	add.s64 	%rd8, %rd7, %rd4;
	st.global.f32 	[%rd8], %f1;
	shl.b32 	%r4, %r1, 1;
	add.s32 	%r5, %r4, %r2;
	mul.wide.s32 	%rd9, %r5, 4;
	mov.u64 	%rd10, _train_label;
	add.s64 	%rd11, %rd10, %rd9;
	ld.global.u32 	%r6, [%rd11];
	setp.eq.s32 	%p1, %r6, %r3;
	selp.u32 	%r7, 1, 0, %p1;
	mov.u64 	%rd12, _answer;
	add.s64 	%rd13, %rd12, %rd1;
	add.s64 	%rd14, %rd13, %rd4;
	st.global.u32 	[%rd14], %r7;
	ret;

}
	// .globl	_Z16_set_answer_testi
.visible .entry _Z16_set_answer_testi(
	.param .u32 _Z16_set_answer_testi_param_0
)
{
	.reg .pred 	%p<2>;
	.reg .b32 	%r<10>;
	.reg .b32 	%f<2>;
	.reg .b64 	%rd<15>;

	ld.param.u32 	%r1, [_Z16_set_answer_testi_param_0];
	mov.u32 	%r2, %nctaid.x;
	mov.u32 	%r3, %ctaid.y;
	mov.u32 	%r4, %ctaid.x;
	mad.lo.s32 	%r5, %r2, %r3, %r4;
	mov.u32 	%r6, %tid.x;
	mul.wide.s32 	%rd1, %r5, 12;
	mov.u64 	%rd2, _fc2_a;
	add.s64 	%rd3, %rd2, %rd1;
	mul.wide.u32 	%rd4, %r6, 4;
	add.s64 	%rd5, %rd3, %rd4;
	ld.global.f32 	%f1, [%rd5];
	mov.u64 	%rd6, _output;
	add.s64 	%rd7, %rd6, %rd1;
	add.s64 	%rd8, %rd7, %rd4;
	st.global.f32 	[%rd8], %f1;
	mad.lo.s32 	%r7, %r5, %r1, %r5;
	mul.wide.s32 	%rd9, %r7, 4;
	mov.u64 	%rd10, _test_label;
	add.s64 	%rd11, %rd10, %rd9;
	ld.global.u32 	%r8, [%rd11];
	setp.eq.s32 	%p1, %r8, %r6;
	selp.u32 	%r9, 1, 0, %p1;
	mov.u64 	%rd12, _answer;
	add.s64 	%rd13, %rd12, %rd1;
	add.s64 	%rd14, %rd13, %rd4;
	st.global.u32 	[%rd14], %r9;
	ret;

}
	// .globl	_Z23_check_answer_get_errorv
.visible .entry _Z23_check_answer_get_errorv()
{
	.reg .pred 	%p<6>;
	.reg .b32 	%r<20>;
	.reg .b32 	%f<14>;
	.reg .b64 	%rd<13>;
	// demoted variable
	.shared .align 4 .b8 _ZZ23_check_answer_get_errorvE4data[8];
	mov.u32 	%r1, %tid.x;
	mul.wide.u32 	%rd3, %r1, 12;
	mov.u64 	%rd4, _output;
	add.s64 	%rd1, %rd4, %rd3;
	ld.global.f32 	%f1, [%rd1];
	ld.global.f32 	%f2, [%rd1+4];
	setp.lt.f32 	%p1, %f1, %f2;
	selp.u64 	%rd5, 1, 0, %p1;
	selp.f32 	%f3, %f2, %f1, %p1;
	ld.global.f32 	%f4, [%rd1+8];
	setp.lt.f32 	%p2, %f3, %f4;
	selp.b64 	%rd6, 2, %rd5, %p2;
	mov.u64 	%rd7, _answer;
	add.s64 	%rd2, %rd7, %rd3;
	shl.b64 	%rd8, %rd6, 2;
	add.s64 	%rd9, %rd2, %rd8;
	ld.global.u32 	%r2, [%rd9];
	setp.eq.s32 	%p3, %r2, 0;
	@%p3 bra 	$L__BB4_2;
	shl.b32 	%r3, %r1, 2;
	mov.u32 	%r4, _ZZ23_check_answer_get_errorvE4data;
	add.s32 	%r5, %r4, %r3;
	mov.b32 	%r6, 1;
	st.shared.u32 	[%r5], %r6;
	bra.uni 	$L__BB4_3;
$L__BB4_2:
	shl.b32 	%r7, %r1, 2;
	mov.u32 	%r8, _ZZ23_check_answer_get_errorvE4data;
	add.s32 	%r9, %r8, %r7;
	mov.b32 	%r10, 0;
	st.shared.u32 	[%r9], %r10;
$L__BB4_3:
	bar.sync 	0;
	setp.ne.s32 	%p4, %r1, 0;
	@%p4 bra 	$L__BB4_5;
	ld.shared.u32 	%r11, [_ZZ23_check_answer_get_errorvE4data+4];
	ld.shared.u32 	%r12, [_ZZ23_check_answer_get_errorvE4data];
	add.s32 	%r13, %r12, %r11;
	st.shared.u32 	[_ZZ23_check_answer_get_errorvE4data], %r13;
$L__BB4_5:
	setp.ne.s32 	%p5, %r1, 0;
	bar.sync 	0;
	@%p5 bra 	$L__BB4_7;
	ld.shared.u32 	%r14, [_ZZ23_check_answer_get_errorvE4data];
	ld.global.u32 	%r15, [_correct_cnt];
	add.s32 	%r16, %r15, %r14;
	st.global.u32 	[_correct_cnt], %r16;
$L__BB4_7:
	mov.u64 	%rd11, _C;
	add.s64 	%rd12, %rd11, %rd3;
	ld.global.f32 	%f5, [%rd1];
	ld.global.u32 	%r17, [%rd2];
	cvt.rn.f32.s32 	%f6, %r17;
	sub.f32 	%f7, %f5, %f6;
	st.global.f32 	[%rd12], %f7;
	ld.global.f32 	%f8, [%rd1+4];
	ld.global.u32 	%r18, [%rd2+4];
	cvt.rn.f32.s32 	%f9, %r18;
	sub.f32 	%f10, %f8, %f9;
	st.global.f32 	[%rd12+4], %f10;
	ld.global.f32 	%f11, [%rd1+8];
	ld.global.u32 	%r19, [%rd2+8];
	cvt.rn.f32.s32 	%f12, %r19;
	sub.f32 	%f13, %f11, %f12;
	st.global.f32 	[%rd12+8], %f13;
	ret;

}
	// .globl	_Z10_calcDeltav
.visible .entry _Z10_calcDeltav()
{
	.reg .pred 	%p<24>;
	.reg .b32 	%r<6>;
	.reg .b32 	%f<170>;
	.reg .b64 	%rd<49>;
	.reg .b64 	%fd<13>;

	mov.u32 	%r3, %nctaid.x;
	mov.u32 	%r4, %ctaid.y;
	mov.u32 	%r5, %ctaid.x;
	mad.lo.s32 	%r1, %r3, %r4, %r5;
	mov.u32 	%r2, %tid.x;
	ld.const.f32 	%f2, [_alpha];
	mul.wide.s32 	%rd12, %r1, 12;
	mov.u64 	%rd13, _C;
	add.s64 	%rd14, %rd13, %rd12;
	mul.wide.u32 	%rd15, %r2, 4;
	add.s64 	%rd16, %rd14, %rd15;
	ld.global.f32 	%f3, [%rd16];
	mul.f32 	%f4, %f2, %f3;
	cvt.f64.f32 	%fd1, %f4;
	mov.u64 	%rd17, _fc2_a;
	add.s64 	%rd18, %rd17, %rd12;
	add.s64 	%rd19, %rd18, %rd15;
	ld.global.f32 	%f5, [%rd19];
	cvt.f64.f32 	%fd2, %f5;
	mov.f64 	%fd3, 0d3FF0000000000000;
	sub.f64 	%fd4, %fd3, %fd2;
	mul.f64 	%fd5, %fd4, %fd2;
	mul.f64 	%fd6, %fd5, %fd1;
	cvt.rn.f32.f64 	%f1, %fd6;
	mov.u64 	%rd20, _fc2_del;
	add.s64 	%rd1, %rd20, %rd12;
	add.s64 	%rd2, %rd1, %rd15;
	st.global.f32 	[%rd2], %f1;
	setp.gt.u32 	%p1, %r2, 1;
	mul.wide.s32 	%rd21, %r1, 8;
	mov.u64 	%rd22, _fc1_a;
	add.s64 	%rd3, %rd22, %rd21;
	mov.u64 	%rd23, _fc1_del;
	add.s64 	%rd24, %rd23, %rd21;
	add.s64 	%rd4, %rd24, %rd15;
	@%p1 bra 	$L__BB5_2;
	mov.u64 	%rd26, _fc2_w;
	add.s64 	%rd27, %rd26, %rd15;
	ld.global.f32 	%f6, [%rd1];
	ld.global.f32 	%f7, [%rd27];
	fma.rn.f32 	%f8, %f6, %f7, 0f00000000;
	ld.global.f32 	%f9, [%rd1+4];
	ld.global.f32 	%f10, [%rd27+8];
	fma.rn.f32 	%f11, %f9, %f10, %f8;
	ld.global.f32 	%f12, [%rd1+8];
	ld.global.f32 	%f13, [%rd27+16];
	fma.rn.f32 	%f14, %f12, %f13, %f11;
	cvt.f64.f32 	%fd7, %f14;
	add.s64 	%rd28, %rd3, %rd15;
	ld.global.f32 	%f15, [%rd28];
	cvt.f64.f32 	%fd8, %f15;
	mov.f64 	%fd9, 0d3FF0000000000000;
	sub.f64 	%fd10, %fd9, %fd8;
	mul.f64 	%fd11, %fd10, %fd8;
	mul.f64 	%fd12, %fd11, %fd7;
	cvt.rn.f32.f64 	%f16, %fd12;
	st.global.f32 	[%rd4], %f16;
$L__BB5_2:
	setp.gt.u32 	%p2, %r2, 2;
	@%p2 bra 	$L__BB5_44;
	setp.ne.s32 	%p3, %r1, 0;
	@%p3 bra 	$L__BB5_5;
	mov.u64 	%rd30, _fc2_db;
	add.s64 	%rd31, %rd30, %rd15;
	ld.global.f32 	%f17, [%rd31];
	add.s64 	%rd33, %rd20, %rd15;
	ld.global.f32 	%f18, [%rd33];
	add.f32 	%f19, %f18, %f17;
	ld.global.f32 	%f20, [%rd33+12];
	add.f32 	%f21, %f20, %f19;
	st.global.f32 	[%rd31], %f21;
$L__BB5_5:
	setp.ne.s32 	%p4, %r1, 0;
	mul.wide.s32 	%rd34, %r1, 24;
	mov.u64 	%rd35, _fc2_del_w;
	mul.wide.u32 	%rd36, %r2, 8;
	add.s64 	%rd6, %rd35, %rd36;
	add.s64 	%rd5, %rd6, %rd34;
	mov.u64 	%rd37, _fc2_dw;
	add.s64 	%rd7, %rd37, %rd36;
	ld.global.f32 	%f22, [%rd3];
	mul.f32 	%f23, %f22, %f1;
	st.global.f32 	[%rd5], %f23;
	bar.sync 	0;
	@%p4 bra 	$L__BB5_7;
	ld.global.f32 	%f24, [%rd7];
	ld.global.f32 	%f25, [%rd6];
	add.f32 	%f26, %f25, %f24;
	ld.global.f32 	%f27, [%rd6+24];
	add.f32 	%f28, %f27, %f26;
	st.global.f32 	[%rd7], %f28;
$L__BB5_7:
	setp.ne.s32 	%p5, %r1, 0;
	ld.global.f32 	%f29, [%rd2];
	ld.global.f32 	%f30, [%rd3+4];
	mul.f32 	%f31, %f29, %f30;
	st.global.f32 	[%rd5+4], %f31;
	bar.sync 	0;
	@%p5 bra 	$L__BB5_9;
	ld.global.f32 	%f32, [%rd7+4];
	ld.global.f32 	%f33, [%rd6+4];
	add.f32 	%f34, %f33, %f32;
	ld.global.f32 	%f35, [%rd6+28];
	add.f32 	%f36, %f35, %f34;
	st.global.f32 	[%rd7+4], %f36;
$L__BB5_9:
	setp.gt.u32 	%p6, %r2, 1;
	@%p6 bra 	$L__BB5_44;
	setp.ne.s32 	%p7, %r1, 0;
	@%p7 bra 	$L__BB5_12;
	mov.u64 	%rd39, _fc1_db;
	add.s64 	%rd40, %rd39, %rd15;
	ld.global.f32 	%f37, [%rd40];
	add.s64 	%rd42, %rd23, %rd15;
	ld.global.f32 	%f38, [%rd42];
	add.f32 	%f39, %f38, %f37;
	ld.global.f32 	%f40, [%rd42+8];
	add.f32 	%f41, %f40, %f39;
	st.global.f32 	[%rd40], %f41;
$L__BB5_12:
	setp.ne.s32 	%p8, %r1, 0;
	mul.wide.s32 	%rd43, %r1, 64;
	mov.u64 	%rd44, _input;
	add.s64 	%rd8, %rd44, %rd43;
	mul.wide.s32 	%rd45, %r1, 128;
	mov.u64 	%rd46, _fc1_del_w;
	mul.wide.u32 	%rd47, %r2, 64;
	add.s64 	%rd10, %rd46, %rd47;
	add.s64 	%rd9, %rd10, %rd45;
	mov.u64 	%rd48, _fc1_dw;
	add.s64 	%rd11, %rd48, %rd47;
	ld.global.f32 	%f42, [%rd4];
	ld.global.f32 	%f43, [%rd8];
	mul.f32 	%f44, %f42, %f43;
	st.global.f32 	[%rd9], %f44;
	bar.sync 	0;
	@%p8 bra 	$L__BB5_14;
	ld.global.f32 	%f45, [%rd11];
	ld.global.f32 	%f46, [%rd10];
	add.f32 	%f47, %f46, %f45;
	ld.global.f32 	%f48, [%rd10+128];
	add.f32 	%f49, %f48, %f47;
	st.global.f32 	[%rd11], %f49;
$L__BB5_14:
	setp.ne.s32 	%p9, %r1, 0;
	ld.global.f32 	%f50, [%rd4];
	ld.global.f32 	%f51, [%rd8+4];
	mul.f32 	%f52, %f50, %f51;
	st.global.f32 	[%rd9+4], %f52;
	bar.sync 	0;
	@%p9 bra 	$L__BB5_16;
	ld.global.f32 	%f53, [%rd11+4];
	ld.global.f32 	%f54, [%rd10+4];
	add.f32 	%f55, %f54, %f53;
	ld.global.f32 	%f56, [%rd10+132];
	add.f32 	%f57, %f56, %f55;
	st.global.f32 	[%rd11+4], %f57;
$L__BB5_16:
	setp.ne.s32 	%p10, %r1, 0;
	ld.global.f32 	%f58, [%rd4];
	ld.global.f32 	%f59, [%rd8+8];
	mul.f32 	%f60, %f58, %f59;
	st.global.f32 	[%rd9+8], %f60;
	bar.sync 	0;
	@%p10 bra 	$L__BB5_18;
	ld.global.f32 	%f61, [%rd11+8];
	ld.global.f32 	%f62, [%rd10+8];
	add.f32 	%f63, %f62, %f61;
	ld.global.f32 	%f64, [%rd10+136];
	add.f32 	%f65, %f64, %f63;
	st.global.f32 	[%rd11+8], %f65;
$L__BB5_18:
	setp.ne.s32 	%p11, %r1, 0;
	ld.global.f32 	%f66, [%rd4];
	ld.global.f32 	%f67, [%rd8+12];
	mul.f32 	%f68, %f66, %f67;
	st.global.f32 	[%rd9+12], %f68;
	bar.sync 	0;
	@%p11 bra 	$L__BB5_20;
	ld.global.f32 	%f69, [%rd11+12];
	ld.global.f32 	%f70, [%rd10+12];
	add.f32 	%f71, %f70, %f69;
	ld.global.f32 	%f72, [%rd10+140];
	add.f32 	%f73, %f72, %f71;
	st.global.f32 	[%rd11+12], %f73;
$L__BB5_20:
	setp.ne.s32 	%p12, %r1, 0;
	ld.global.f32 	%f74, [%rd4];
	ld.global.f32 	%f75, [%rd8+16];
	mul.f32 	%f76, %f74, %f75;
	st.global.f32 	[%rd9+16], %f76;
	bar.sync 	0;
	@%p12 bra 	$L__BB5_22;
	ld.global.f32 	%f77, [%rd11+16];
	ld.global.f32 	%f78, [%rd10+16];
	add.f32 	%f79, %f78, %f77;
	ld.global.f32 	%f80, [%rd10+144];
	add.f32 	%f81, %f80, %f79;
	st.global.f32 	[%rd11+16], %f81;
$L__BB5_22:
	setp.ne.s32 	%p13, %r1, 0;
	ld.global.f32 	%f82, [%rd4];
	ld.global.f32 	%f83, [%rd8+20];
	mul.f32 	%f84, %f82, %f83;
	st.global.f32 	[%rd9+20], %f84;
	bar.sync 	0;
	@%p13 bra 	$L__BB5_24;
	ld.global.f32 	%f85, [%rd11+20];
	ld.global.f32 	%f86, [%rd10+20];
	add.f32 	%f87, %f86, %f85;
	ld.global.f32 	%f88, [%rd10+148];
	add.f32 	%f89, %f88, %f87;
	st.global.f32 	[%rd11+20], %f89;
$L__BB5_24:
	setp.ne.s32 	%p14, %r1, 0;
	ld.global.f32 	%f90, [%rd4];
	ld.global.f32 	%f91, [%rd8+24];
	mul.f32 	%f92, %f90, %f91;
	st.global.f32 	[%rd9+24], %f92;
	bar.sync 	0;
	@%p14 bra 	$L__BB5_26;
	ld.global.f32 	%f93, [%rd11+24];
	ld.global.f32 	%f94, [%rd10+24];
	add.f32 	%f95, %f94, %f93;
	ld.global.f32 	%f96, [%rd10+152];
	add.f32 	%f97, %f96, %f95;
	st.global.f32 	[%rd11+24], %f97;
$L__BB5_26:
	setp.ne.s32 	%p15, %r1, 0;
	ld.global.f32 	%f98, [%rd4];
	ld.global.f32 	%f99, [%rd8+28];
	mul.f32 	%f100, %f98, %f99;
	st.global.f32 	[%rd9+28], %f100;
	bar.sync 	0;
	@%p15 bra 	$L__BB5_28;
	ld.global.f32 	%f101, [%rd11+28];
	ld.global.f32 	%f102, [%rd10+28];
	add.f32 	%f103, %f102, %f101;
	ld.global.f32 	%f104, [%rd10+156];
	add.f32 	%f105, %f104, %f103;
	st.global.f32 	[%rd11+28], %f105;
$L__BB5_28:
	setp.ne.s32 	%p16, %r1, 0;
	ld.global.f32 	%f106, [%rd4];
	ld.global.f32 	%f107, [%rd8+32];
	mul.f32 	%f108, %f106, %f107;
	st.global.f32 	[%rd9+32], %f108;
	bar.sync 	0;
	@%p16 bra 	$L__BB5_30;
	ld.global.f32 	%f109, [%rd11+32];
	ld.global.f32 	%f110, [%rd10+32];
	add.f32 	%f111, %f110, %f109;
	ld.global.f32 	%f112, [%rd10+160];
	add.f32 	%f113, %f112, %f111;
	st.global.f32 	[%rd11+32], %f113;
$L__BB5_30:
	setp.ne.s32 	%p17, %r1, 0;
	ld.global.f32 	%f114, [%rd4];
	ld.global.f32 	%f115, [%rd8+36];
	mul.f32 	%f116, %f114, %f115;
	st.global.f32 	[%rd9+36], %f116;
	bar.sync 	0;
	@%p17 bra 	$L__BB5_32;
	ld.global.f32 	%f117, [%rd11+36];
	ld.global.f32 	%f118, [%rd10+36];
	add.f32 	%f119, %f118, %f117;
	ld.global.f32 	%f120, [%rd10+164];
	add.f32 	%f121, %f120, %f119;
	st.global.f32 	[%rd11+36], %f121;
$L__BB5_32:
	setp.ne.s32 	%p18, %r1, 0;
	ld.global.f32 	%f122, [%rd4];
	ld.global.f32 	%f123, [%rd8+40];
	mul.f32 	%f124, %f122, %f123;
	st.global.f32 	[%rd9+40], %f124;
	bar.sync 	0;
	@%p18 bra 	$L__BB5_34;
	ld.global.f32 	%f125, [%rd11+40];
	ld.global.f32 	%f126, [%rd10+40];
	add.f32 	%f127, %f126, %f125;
	ld.global.f32 	%f128, [%rd10+168];
	add.f32 	%f129, %f128, %f127;
	st.global.f32 	[%rd11+40], %f129;
$L__BB5_34:
	setp.ne.s32 	%p19, %r1, 0;
	ld.global.f32 	%f130, [%rd4];
	ld.global.f32 	%f131, [%rd8+44];
	mul.f32 	%f132, %f130, %f131;
	st.global.f32 	[%rd9+44], %f132;
	bar.sync 	0;
	@%p19 bra 	$L__BB5_36;
	ld.global.f32 	%f133, [%rd11+44];
	ld.global.f32 	%f134, [%rd10+44];
	add.f32 	%f135, %f134, %f133;
	ld.global.f32 	%f136, [%rd10+172];
	add.f32 	%f137, %f136, %f135;
	st.global.f32 	[%rd11+44], %f137;
$L__BB5_36:
	setp.ne.s32 	%p20, %r1, 0;
	ld.global.f32 	%f138, [%rd4];
	ld.global.f32 	%f139, [%rd8+48];
	mul.f32 	%f140, %f138, %f139;
	st.global.f32 	[%rd9+48], %f140;
	bar.sync 	0;
	@%p20 bra 	$L__BB5_38;
	ld.global.f32 	%f141, [%rd11+48];
	ld.global.f32 	%f142, [%rd10+48];
	add.f32 	%f143, %f142, %f141;
	ld.global.f32 	%f144, [%rd10+176];
	add.f32 	%f145, %f144, %f143;
	st.global.f32 	[%rd11+48], %f145;
$L__BB5_38:
	setp.ne.s32 	%p21, %r1, 0;
	ld.global.f32 	%f146, [%rd4];
	ld.global.f32 	%f147, [%rd8+52];
	mul.f32 	%f148, %f146, %f147;
	st.global.f32 	[%rd9+52], %f148;
	bar.sync 	0;
	@%p21 bra 	$L__BB5_40;
	ld.global.f32 	%f149, [%rd11+52];
	ld.global.f32 	%f150, [%rd10+52];
	add.f32 	%f151, %f150, %f149;
	ld.global.f32 	%f152, [%rd10+180];
	add.f32 	%f153, %f152, %f151;
	st.global.f32 	[%rd11+52], %f153;
$L__BB5_40:
	setp.ne.s32 	%p22, %r1, 0;
	ld.global.f32 	%f154, [%rd4];
	ld.global.f32 	%f155, [%rd8+56];
	mul.f32 	%f156, %f154, %f155;
	st.global.f32 	[%rd9+56], %f156;
	bar.sync 	0;
	@%p22 bra 	$L__BB5_42;
	ld.global.f32 	%f157, [%rd11+56];
	ld.global.f32 	%f158, [%rd10+56];
	add.f32 	%f159, %f158, %f157;
	ld.global.f32 	%f160, [%rd10+184];
	add.f32 	%f161, %f160, %f159;
	st.global.f32 	[%rd11+56], %f161;
$L__BB5_42:
	setp.ne.s32 	%p23, %r1, 0;
	ld.global.f32 	%f162, [%rd4];
	ld.global.f32 	%f163, [%rd8+60];
	mul.f32 	%f164, %f162, %f163;
	st.global.f32 	[%rd9+60], %f164;
	bar.sync 	0;
	@%p23 bra 	$L__BB5_44;
	ld.global.f32 	%f165, [%rd11+60];
	ld.global.f32 	%f166, [%rd10+60];
	add.f32 	%f167, %f166, %f165;
	ld.global.f32 	%f168, [%rd10+188];
	add.f32 	%f169, %f168, %f167;
	st.global.f32 	[%rd11+60], %f169;
$L__BB5_44:
	ret;

}
	// .globl	_Z18_update_weights_HOv
.visible .entry _Z18_update_weights_HOv()
{


	ret;

}
	// .globl	_Z18_update_weights_IHi
.visible .entry _Z18_update_weights_IHi(
	.param .u32 _Z18_update_weights_IHi_param_0
)
{


	ret;

}
	// .globl	_Z5_testv
.visible .entry _Z5_testv()
{
	.reg .b32 	%r<3>;
	.reg .b32 	%f<3>;
	.reg .b64 	%fd<3>;

	ld.global.u32 	%r1, [_correct_cnt];
	add.s32 	%r2, %r1, 10;
	st.global.u32 	[_correct_cnt], %r2;
	ld.global.f32 	%f1, [_avg_error];
	cvt.f64.f32 	%fd1, %f1;
	add.f64 	%fd2, %fd1, 0d403059999999999A;
	cvt.rn.f32.f64 	%f2, %fd2;
	st.global.f32 	[_avg_error], %f2;
	ret;

}


// ===== COMPILED SASS (sm_100) =====

	.target	sm_100

	.elftype	@"ET_EXEC"


//--------------------- .note.nv.tkinfo           --------------------------
	.section	.note.nv.tkinfo,"",@"SHT_NOTE"
	.sectionflags	@"SHF_NOTE_NV_TKINFO"
	.tkinfo
        /*0018*/ 	.word	0x00000002
        /*0030*/ 	.string	""
        /*0030*/ 	.string	"ptxas"
        /*0030*/ 	.string	"Cuda compilation tools, release 13.0, V13.0.88"
        /*0030*/ 	.string	"Build cuda_13.0.r13.0/compiler.36424714_0"
        /*0030*/ 	.string	"-arch sm_100 -m 64 "



//--------------------- .note.nv.cuinfo           --------------------------
	.section	.note.nv.cuinfo,"",@"SHT_NOTE"
	.sectionflags	@"SHF_NOTE_NV_CUINFO"
        /*0018*/ 	.short	0x0002
        /*001a*/ 	.short	0x0064
        /*001c*/ 	.short	0x0082
	.zero		2


//--------------------- .nv.info                  --------------------------
	.section	.nv.info,"",@"SHT_CUDA_INFO"
	.align	4


	//----- nvinfo : EIATTR_REGCOUNT
	.align		4
        /*0000*/ 	.byte	0x04, 0x2f
        /*0002*/ 	.short	(.L_43 - .L_42)
	.align		4
.L_42:
        /*0004*/ 	.word	index@(_Z10_input_fc1i)
        /*0008*/ 	.word	0x0000000f


	//----- nvinfo : EIATTR_FRAME_SIZE
	.align		4
.L_43:
        /*000c*/ 	.byte	0x04, 0x11
        /*000e*/ 	.short	(.L_45 - .L_44)
	.align		4
.L_44:
        /*0010*/ 	.word	index@(_Z10_input_fc1i)
        /*0014*/ 	.word	0x00000000


	//----- nvinfo : EIATTR_REGCOUNT
	.align		4
.L_45:
        /*0018*/ 	.byte	0x04, 0x2f
        /*001a*/ 	.short	(.L_47 - .L_46)
	.align		4
.L_46:
        /*001c*/ 	.word	index@(_Z8_fc1_fc2v)
        /*0020*/ 	.word	0x0000000e


	//----- nvinfo : EIATTR_FRAME_SIZE
	.align		4
.L_47:
        /*0024*/ 	.byte	0x04, 0x11
        /*0026*/ 	.short	(.L_49 - .L_48)
	.align		4
.L_48:
        /*0028*/ 	.word	index@(_Z8_fc1_fc2v)
        /*002c*/ 	.word	0x00000000


	//----- nvinfo : EIATTR_REGCOUNT
	.align		4
.L_49:
        /*0030*/ 	.byte	0x04, 0x2f
        /*0032*/ 	.short	(.L_51 - .L_50)
	.align		4
.L_50:
        /*0034*/ 	.word	index@(_Z17_set_answer_traini)
        /*0038*/ 	.word	0x00000012


	//----- nvinfo : EIATTR_FRAME_SIZE
	.align		4
.L_51:
        /*003c*/ 	.byte	0x04, 0x11
        /*003e*/ 	.short	(.L_53 - .L_52)
	.align		4
.L_52:
        /*0040*/ 	.word	index@(_Z17_set_answer_traini)
        /*0044*/ 	.word	0x00000000


	//----- nvinfo : EIATTR_REGCOUNT
	.align		4
.L_53:
        /*0048*/ 	.byte	0x04, 0x2f
        /*004a*/ 	.short	(.L_55 - .L_54)
	.align		4
.L_54:
        /*004c*/ 	.word	index@(_Z16_set_answer_testi)
        /*0050*/ 	.word	0x00000012


	//----- nvinfo : EIATTR_FRAME_SIZE
	.align		4
.L_55:
        /*0054*/ 	.byte	0x04, 0x11
        /*0056*/ 	.short	(.L_57 - .L_56)
	.align		4
.L_56:
        /*0058*/ 	.word	index@(_Z16_set_answer_testi)
        /*005c*/ 	.word	0x00000000


	//----- nvinfo : EIATTR_REGCOUNT
	.align		4
.L_57:
        /*0060*/ 	.byte	0x04, 0x2f
        /*0062*/ 	.short	(.L_59 - .L_58)
	.align		4
.L_58:
        /*0064*/ 	.word	index@(_Z23_check_answer_get_errorv)
        /*0068*/ 	.word	0x00000012


	//----- nvinfo : EIATTR_FRAME_SIZE
	.align		4
.L_59:
        /*006c*/ 	.byte	0x04, 0x11
        /*006e*/ 	.short	(.L_61 - .L_60)
	.align		4
.L_60:
        /*0070*/ 	.word	index@(_Z23_check_answer_get_errorv)
        /*0074*/ 	.word	0x00000000


	//----- nvinfo : EIATTR_REGCOUNT
	.align		4
.L_61:
        /*0078*/ 	.byte	0x04, 0x2f
        /*007a*/ 	.short	(.L_63 - .L_62)
	.align		4
.L_62:
        /*007c*/ 	.word	index@(_Z10_calcDeltav)
        /*0080*/ 	.word	0x0000001e


	//----- nvinfo : EIATTR_FRAME_SIZE
	.align		4
.L_63:
        /*0084*/ 	.byte	0x04, 0x11
        /*0086*/ 	.short	(.L_65 - .L_64)
	.align		4
.L_64:
        /*0088*/ 	.word	index@(_Z10_calcDeltav)
        /*008c*/ 	.word	0x00000000


	//----- nvinfo : EIATTR_REGCOUNT
	.align		4
.L_65:
        /*0090*/ 	.byte	0x04, 0x2f
        /*0092*/ 	.short	(.L_67 - .L_66)
	.align		4
.L_66:
        /*0094*/ 	.word	index@(_Z18_update_weights_HOv)
        /*0098*/ 	.word	0x00000004


	//----- nvinfo : EIATTR_FRAME_SIZE
	.align		4
.L_67:
        /*009c*/ 	.byte	0x04, 0x11
        /*009e*/ 	.short	(.L_69 - .L_68)
	.align		4
.L_68:
        /*00a0*/ 	.word	index@(_Z18_update_weights_HOv)
        /*00a4*/ 	.word	0x00000000


	//----- nvinfo : EIATTR_REGCOUNT
	.align		4
.L_69:
        /*00a8*/ 	.byte	0x04, 0x2f
        /*00aa*/ 	.short	(.L_71 - .L_70)
	.align		4
.L_70:
        /*00ac*/ 	.word	index@(_Z18_update_weights_IHi)
        /*00b0*/ 	.word	0x00000004


	//----- nvinfo : EIATTR_FRAME_SIZE
	.align		4
.L_71:
        /*00b4*/ 	.byte	0x04, 0x11
        /*00b6*/ 	.short	(.L_73 - .L_72)
	.align		4
.L_72:
        /*00b8*/ 	.word	index@(_Z18_update_weights_IHi)
        /*00bc*/ 	.word	0x00000000


	//----- nvinfo : EIATTR_REGCOUNT
	.align		4
.L_73:
        /*00c0*/ 	.byte	0x04, 0x2f
        /*00c2*/ 	.short	(.L_75 - .L_74)
	.align		4
.L_74:
        /*00c4*/ 	.word	index@(_Z5_testv)
        /*00c8*/ 	.word	0x0000000c


	//----- nvinfo : EIATTR_FRAME_SIZE
	.align		4
.L_75:
        /*00cc*/ 	.byte	0x04, 0x11
        /*00ce*/ 	.short	(.L_77 - .L_76)
	.align		4
.L_76:
        /*00d0*/ 	.word	index@(_Z5_testv)
        /*00d4*/ 	.word	0x00000000


	//----- nvinfo : EIATTR_MIN_STACK_SIZE
	.align		4
.L_77:
        /*00d8*/ 	.byte	0x04, 0x12
        /*00da*/ 	.short	(.L_79 - .L_78)
	.align		4
.L_78:
        /*00dc*/ 	.word	index@(_Z5_testv)
        /*00e0*/ 	.word	0x00000000


	//----- nvinfo : EIATTR_MIN_STACK_SIZE
	.align		4
.L_79:
        /*00e4*/ 	.byte	0x04, 0x12
        /*00e6*/ 	.short	(.L_81 - .L_80)
	.align		4
.L_80:
        /*00e8*/ 	.word	index@(_Z18_update_weights_IHi)
        /*00ec*/ 	.word	0x00000000


	//----- nvinfo : EIATTR_MIN_STACK_SIZE
	.align		4
.L_81:
        /*00f0*/ 	.byte	0x04, 0x12
        /*00f2*/ 	.short	(.L_83 - .L_82)
	.align		4
.L_82:
        /*00f4*/ 	.word	index@(_Z18_update_weights_HOv)
        /*00f8*/ 	.word	0x00000000


	//----- nvinfo : EIATTR_MIN_STACK_SIZE
	.align		4
.L_83:
        /*00fc*/ 	.byte	0x04, 0x12
        /*00fe*/ 	.short	(.L_85 - .L_84)
	.align		4
.L_84:
        /*0100*/ 	.word	index@(_Z10_calcDeltav)
        /*0104*/ 	.word	0x00000000


	//----- nvinfo : EIATTR_MIN_STACK_SIZE
	.align		4
.L_85:
        /*0108*/ 	.byte	0x04, 0x12
        /*010a*/ 	.short	(.L_87 - .L_86)
	.align		4
.L_86:
        /*010c*/ 	.word	index@(_Z23_check_answer_get_errorv)
        /*0110*/ 	.word	0x00000000


	//----- nvinfo : EIATTR_MIN_STACK_SIZE
	.align		4
.L_87:
        /*0114*/ 	.byte	0x04, 0x12
        /*0116*/ 	.short	(.L_89 - .L_88)
	.align		4
.L_88:
        /*0118*/ 	.word	index@(_Z16_set_answer_testi)
        /*011c*/ 	.word	0x00000000


	//----- nvinfo : EIATTR_MIN_STACK_SIZE
	.align		4
.L_89:
        /*0120*/ 	.byte	0x04, 0x12
        /*0122*/ 	.short	(.L_91 - .L_90)
	.align		4
.L_90:
        /*0124*/ 	.word	index@(_Z17_set_answer_traini)
        /*0128*/ 	.word	0x00000000


	//----- nvinfo : EIATTR_MIN_STACK_SIZE
	.align		4
.L_91:
        /*012c*/ 	.byte	0x04, 0x12
        /*012e*/ 	.short	(.L_93 - .L_92)
	.align		4
.L_92:
        /*0130*/ 	.word	index@(_Z8_fc1_fc2v)
        /*0134*/ 	.word	0x00000000


	//----- nvinfo : EIATTR_MIN_STACK_SIZE
	.align		4
.L_93:
        /*0138*/ 	.byte	0x04, 0x12
        /*013a*/ 	.short	(.L_95 - .L_94)
	.align		4
.L_94:
        /*013c*/ 	.word	index@(_Z10_input_fc1i)
        /*0140*/ 	.word	0x00000000
.L_95:


//--------------------- .nv.compat                --------------------------
	.section	.nv.compat,"",@"SHT_CUDA_COMPAT_INFO"
	.align	4
        /*0000*/ 	.byte	0x02, 0x09, 0x00, 0x00, 0x02, 0x02, 0x01, 0x00, 0x02, 0x05, 0x05, 0x00, 0x03, 0x07, 0x01, 0x01
        /*0010*/ 	.byte	0x02, 0x03, 0x00, 0x00, 0x02, 0x06, 0x01, 0x00, 0x04, 0x0b, 0x08, 0x00, 0x01, 0x00, 0x00, 0x00
        /*0020*/ 	.byte	0x00, 0x00, 0x00, 0x00


//--------------------- .nv.info._Z5_testv        --------------------------
	.section	.nv.info._Z5_testv,"",@"SHT_CUDA_INFO"
	.sectionflags	@""
	.align	4


	//----- nvinfo : EIATTR_CUDA_API_VERSION
	.align		4
        /*0000*/ 	.byte	0x04, 0x37
        /*0002*/ 	.short	(.L_97 - .L_96)
.L_96:
        /*0004*/ 	.word	0x00000082


	//----- nvinfo : EIATTR_SPARSE_MMA_MASK
	.align		4
.L_97:
        /*0008*/ 	.byte	0x03, 0x50
        /*000a*/ 	.short	0x0000


	//----- nvinfo : EIATTR_MAXREG_COUNT
	.align		4
        /*000c*/ 	.byte	0x03, 0x1b
        /*000e*/ 	.short	0x00ff


	//----- nvinfo : EIATTR_MERCURY_ISA_VERSION
	.align		4
        /*0010*/ 	.byte	0x03, 0x5f
        /*0012*/ 	.short	0x0101


	//----- nvinfo : EIATTR_VRC_CTA_INIT_COUNT
	.align		4
        /*0014*/ 	.byte	0x02, 0x4a
	.zero		1
	.zero		1


	//----- nvinfo : EIATTR_EXIT_INSTR_OFFSETS
	.align		4
        /*0018*/ 	.byte	0x04, 0x1c
        /*001a*/ 	.short	(.L_99 - .L_98)


	//   ....[0]....
.L_98:
        /*001c*/ 	.word	0x000000e0


	//----- nvinfo : EIATTR_SW_WAR
	.align		4
.L_99:
        /*0020*/ 	.byte	0x04, 0x36
        /*0022*/ 	.short	(.L_101 - .L_100)
.L_100:
        /*0024*/ 	.word	0x00000008
.L_101:


//--------------------- .nv.info._Z18_update_weights_IHi --------------------------
	.section	.nv.info._Z18_update_weights_IHi,"",@"SHT_CUDA_INFO"
	.sectionflags	@""
	.align	4


	//----- nvinfo : EIATTR_CUDA_API_VERSION
	.align		4
        /*0000*/ 	.byte	0x04, 0x37
        /*0002*/ 	.short	(.L_103 - .L_102)
.L_102:
        /*0004*/ 	.word	0x00000082


	//----- nvinfo : EIATTR_KPARAM_INFO
	.align		4
.L_103:
        /*0008*/ 	.byte	0x04, 0x17
        /*000a*/ 	.short	(.L_105 - .L_104)
.L_104:
        /*000c*/ 	.word	0x00000000
        /*0010*/ 	.short	0x0000
        /*0012*/ 	.short	0x0000
        /*0014*/ 	.byte	0x00, 0xf0, 0x11, 0x00


	//----- nvinfo : EIATTR_SPARSE_MMA_MASK
	.align		4
.L_105:
        /*0018*/ 	.byte	0x03, 0x50
        /*001a*/ 	.short	0x0000


	//----- nvinfo : EIATTR_MAXREG_COUNT
	.align		4
        /*001c*/ 	.byte	0x03, 0x1b
        /*001e*/ 	.short	0x00ff


	//----- nvinfo : EIATTR_MERCURY_ISA_VERSION
	.align		4
        /*0020*/ 	.byte	0x03, 0x5f
        /*0022*/ 	.short	0x0101


	//----- nvinfo : EIATTR_VRC_CTA_INIT_COUNT
	.align		4
        /*0024*/ 	.byte	0x02, 0x4a
	.zero		1
	.zero		1


	//----- nvinfo : EIATTR_EXIT_INSTR_OFFSETS
	.align		4
        /*0028*/ 	.byte	0x04, 0x1c
        /*002a*/ 	.short	(.L_107 - .L_106)


	//   ....[0]....
.L_106:
        /*002c*/ 	.word	0x00000010


	//----- nvinfo : EIATTR_CBANK_PARAM_SIZE
	.align		4
.L_107:
        /*0030*/ 	.byte	0x03, 0x19
        /*0032*/ 	.short	0x0004


	//----- nvinfo : EIATTR_PARAM_CBANK
	.align		4
        /*0034*/ 	.byte	0x04, 0x0a
        /*0036*/ 	.short	(.L_109 - .L_108)
	.align		4
.L_108:
        /*0038*/ 	.word	index@(.nv.constant0._Z18_update_weights_IHi)
        /*003c*/ 	.short	0x0380
        /*003e*/ 	.short	0x0004


	//----- nvinfo : EIATTR_SW_WAR
	.align		4
.L_109:
        /*0040*/ 	.byte	0x04, 0x36
        /*0042*/ 	.short	(.L_111 - .L_110)
.L_110:
        /*0044*/ 	.word	0x00000008
.L_111:


//--------------------- .nv.info._Z18_update_weights_HOv --------------------------
	.section	.nv.info._Z18_update_weights_HOv,"",@"SHT_CUDA_INFO"
	.sectionflags	@""
	.align	4


	//----- nvinfo : EIATTR_CUDA_API_VERSION
	.align		4
        /*0000*/ 	.byte	0x04, 0x37
        /*0002*/ 	.short	(.L_113 - .L_112)
.L_112:
        /*0004*/ 	.word	0x00000082


	//----- nvinfo : EIATTR_SPARSE_MMA_MASK
	.align		4
.L_113:
        /*0008*/ 	.byte	0x03, 0x50
        /*000a*/ 	.short	0x0000


	//----- nvinfo : EIATTR_MAXREG_COUNT
	.align		4
        /*000c*/ 	.byte	0x03, 0x1b
        /*000e*/ 	.short	0x00ff


	//----- nvinfo : EIATTR_MERCURY_ISA_VERSION
	.align		4
        /*0010*/ 	.byte	0x03, 0x5f
        /*0012*/ 	.short	0x0101


	//----- nvinfo : EIATTR_VRC_CTA_INIT_COUNT
	.align		4
        /*0014*/ 	.byte	0x02, 0x4a
	.zero		1
	.zero		1


	//----- nvinfo : EIATTR_EXIT_INSTR_OFFSETS
	.align		4
        /*0018*/ 	.byte	0x04, 0x1c
        /*001a*/ 	.short	(.L_115 - .L_114)


	//   ....[0]....
.L_114:
        /*001c*/ 	.word	0x00000010


	//----- nvinfo : EIATTR_SW_WAR
	.align		4
.L_115:
        /*0020*/ 	.byte	0x04, 0x36
        /*0022*/ 	.short	(.L_117 - .L_116)
.L_116:
        /*0024*/ 	.word	0x00000008
.L_117:


//--------------------- .nv.info._Z10_calcDeltav  --------------------------
	.section	.nv.info._Z10_calcDeltav,"",@"SHT_CUDA_INFO"
	.sectionflags	@""
	.align	4


	//----- nvinfo : EIATTR_CUDA_API_VERSION
	.align		4
        /*0000*/ 	.byte	0x04, 0x37
        /*0002*/ 	.short	(.L_119 - .L_118)
.L_118:
        /*0004*/ 	.word	0x00000082


	//----- nvinfo : EIATTR_SPARSE_MMA_MASK
	.align		4
.L_119:
        /*0008*/ 	.byte	0x03, 0x50
        /*000a*/ 	.short	0x0000


	//----- nvinfo : EIATTR_MAXREG_COUNT
	.align		4
        /*000c*/ 	.byte	0x03, 0x1b
        /*000e*/ 	.short	0x00ff


	//----- nvinfo : EIATTR_NUM_BARRIERS
	.align		4
        /*0010*/ 	.byte	0x02, 0x4c
        /*0012*/ 	.byte	0x01
	.zero		1


	//----- nvinfo : EIATTR_MERCURY_ISA_VERSION
	.align		4
        /*0014*/ 	.byte	0x03, 0x5f
        /*0016*/ 	.short	0x0101


	//----- nvinfo : EIATTR_VRC_CTA_INIT_COUNT
	.align		4
        /*0018*/ 	.byte	0x02, 0x4a
	.zero		1
	.zero		1


	//----- nvinfo : EIATTR_EXIT_INSTR_OFFSETS
	.align		4
        /*001c*/ 	.byte	0x04, 0x1c
        /*001e*/ 	.short	(.L_121 - .L_120)


	//   ....[0]....
.L_120:
        /*0020*/ 	.word	0x00000360


	//   ....[1]....
        /*0024*/ 	.word	0x000005c0


	//   ....[2]....
        /*0028*/ 	.word	0x00001170


	//   ....[3]....
        /*002c*/ 	.word	0x000011e0


	//----- nvinfo : EIATTR_SW_WAR
	.align		4
.L_121:
        /*0030*/ 	.byte	0x04, 0x36
        /*0032*/ 	.short	(.L_123 - .L_122)
.L_122:
        /*0034*/ 	.word	0x00000008
.L_123:


//--------------------- .nv.info._Z23_check_answer_get_errorv --------------------------
	.section	.nv.info._Z23_check_answer_get_errorv,"",@"SHT_CUDA_INFO"
	.sectionflags	@""
	.align	4


	//----- nvinfo : EIATTR_CUDA_API_VERSION
	.align		4
        /*0000*/ 	.byte	0x04, 0x37
        /*0002*/ 	.short	(.L_125 - .L_124)
.L_124:
        /*0004*/ 	.word	0x00000082


	//----- nvinfo : EIATTR_SPARSE_MMA_MASK
	.align		4
.L_125:
        /*0008*/ 	.byte	0x03, 0x50
        /*000a*/ 	.short	0x0000


	//----- nvinfo : EIATTR_MAXREG_COUNT
	.align		4
        /*000c*/ 	.byte	0x03, 0x1b
        /*000e*/ 	.short	0x00ff


	//----- nvinfo : EIATTR_NUM_BARRIERS
	.align		4
        /*0010*/ 	.byte	0x02, 0x4c
        /*0012*/ 	.byte	0x01
	.zero		1


	//----- nvinfo : EIATTR_MERCURY_ISA_VERSION
	.align		4
        /*0014*/ 	.byte	0x03, 0x5f
        /*0016*/ 	.short	0x0101


	//----- nvinfo : EIATTR_VRC_CTA_INIT_COUNT
	.align		4
        /*0018*/ 	.byte	0x02, 0x4a
	.zero		1
	.zero		1


	//----- nvinfo : EIATTR_EXIT_INSTR_OFFSETS
	.align		4
        /*001c*/ 	.byte	0x04, 0x1c
        /*001e*/ 	.short	(.L_127 - .L_126)


	//   ....[0]....
.L_126:
        /*0020*/ 	.word	0x00000390


	//----- nvinfo : EIATTR_SW_WAR
	.align		4
.L_127:
        /*0024*/ 	.byte	0x04, 0x36
        /*0026*/ 	.short	(.L_129 - .L_128)
.L_128:
        /*0028*/ 	.word	0x00000008
.L_129:


//--------------------- .nv.info._Z16_set_answer_testi --------------------------
	.section	.nv.info._Z16_set_answer_testi,"",@"SHT_CUDA_INFO"
	.sectionflags	@""
	.align	4


	//----- nvinfo : EIATTR_CUDA_API_VERSION
	.align		4
        /*0000*/ 	.byte	0x04, 0x37
        /*0002*/ 	.short	(.L_131 - .L_130)
.L_130:
        /*0004*/ 	.word	0x00000082


	//----- nvinfo : EIATTR_KPARAM_INFO
	.align		4
.L_131:
        /*0008*/ 	.byte	0x04, 0x17
        /*000a*/ 	.short	(.L_133 - .L_132)
.L_132:
        /*000c*/ 	.word	0x00000000
        /*0010*/ 	.short	0x0000
        /*0012*/ 	.short	0x0000
        /*0014*/ 	.byte	0x00, 0xf0, 0x11, 0x00


	//----- nvinfo : EIATTR_SPARSE_MMA_MASK
	.align		4
.L_133:
        /*0018*/ 	.byte	0x03, 0x50
        /*001a*/ 	.short	0x0000


	//----- nvinfo : EIATTR_MAXREG_COUNT
	.align		4
        /*001c*/ 	.byte	0x03, 0x1b
        /*001e*/ 	.short	0x00ff


	//----- nvinfo : EIATTR_MERCURY_ISA_VERSION
	.align		4
        /*0020*/ 	.byte	0x03, 0x5f
        /*0022*/ 	.short	0x0101


	//----- nvinfo : EIATTR_VRC_CTA_INIT_COUNT
	.align		4
        /*0024*/ 	.byte	0x02, 0x4a
	.zero		1
	.zero		1


	//----- nvinfo : EIATTR_EXIT_INSTR_OFFSETS
	.align		4
        /*0028*/ 	.byte	0x04, 0x1c
        /*002a*/ 	.short	(.L_135 - .L_134)


	//   ....[0]....
.L_134:
        /*002c*/ 	.word	0x000001a0


	//----- nvinfo : EIATTR_CBANK_PARAM_SIZE
	.align		4
.L_135:
        /*0030*/ 	.byte	0x03, 0x19
        /*0032*/ 	.short	0x0004


	//----- nvinfo : EIATTR_PARAM_CBANK
	.align		4
        /*0034*/ 	.byte	0x04, 0x0a
        /*0036*/ 	.short	(.L_137 - .L_136)
	.align		4
.L_136:
        /*0038*/ 	.word	index@(.nv.constant0._Z16_set_answer_testi)
        /*003c*/ 	.short	0x0380
        /*003e*/ 	.short	0x0004


	//----- nvinfo : EIATTR_SW_WAR
	.align		4
.L_137:
        /*0040*/ 	.byte	0x04, 0x36
        /*0042*/ 	.short	(.L_139 - .L_138)
.L_138:
        /*0044*/ 	.word	0x00000008
.L_139:


//--------------------- .nv.info._Z17_set_answer_traini --------------------------
	.section	.nv.info._Z17_set_answer_traini,"",@"SHT_CUDA_INFO"
	.sectionflags	@""
	.align	4


	//----- nvinfo : EIATTR_CUDA_API_VERSION
	.align		4
        /*0000*/ 	.byte	0x04, 0x37
        /*0002*/ 	.short	(.L_141 - .L_140)
.L_140:
        /*0004*/ 	.word	0x00000082


	//----- nvinfo : EIATTR_KPARAM_INFO
	.align		4
.L_141:
        /*0008*/ 	.byte	0x04, 0x17
        /*000a*/ 	.short	(.L_143 - .L_142)
.L_142:
        /*000c*/ 	.word	0x00000000
        /*0010*/ 	.short	0x0000
        /*0012*/ 	.short	0x0000
        /*0014*/ 	.byte	0x00, 0xf0, 0x11, 0x00


	//----- nvinfo : EIATTR_SPARSE_MMA_MASK
	.align		4
.L_143:
        /*0018*/ 	.byte	0x03, 0x50
        /*001a*/ 	.short	0x0000


	//----- nvinfo : EIATTR_MAXREG_COUNT
	.align		4
        /*001c*/ 	.byte	0x03, 0x1b
        /*001e*/ 	.short	0x00ff


	//----- nvinfo : EIATTR_MERCURY_ISA_VERSION
	.align		4
        /*0020*/ 	.byte	0x03, 0x5f
        /*0022*/ 	.short	0x0101


	//----- nvinfo : EIATTR_VRC_CTA_INIT_COUNT
	.align		4
        /*0024*/ 	.byte	0x02, 0x4a
	.zero		1
	.zero		1


	//----- nvinfo : EIATTR_EXIT_INSTR_OFFSETS
	.align		4
        /*0028*/ 	.byte	0x04, 0x1c
        /*002a*/ 	.short	(.L_145 - .L_144)


	//   ....[0]....
.L_144:
        /*002c*/ 	.word	0x00000170


	//----- nvinfo : EIATTR_CBANK_PARAM_SIZE
	.align		4
.L_145:
        /*0030*/ 	.byte	0x03, 0x19
        /*0032*/ 	.short	0x0004


	//----- nvinfo : EIATTR_PARAM_CBANK
	.align		4
        /*0034*/ 	.byte	0x04, 0x0a
        /*0036*/ 	.short	(.L_147 - .L_146)
	.align		4
.L_146:
        /*0038*/ 	.word	index@(.nv.constant0._Z17_set_answer_traini)
        /*003c*/ 	.short	0x0380
        /*003e*/ 	.short	0x0004


	//----- nvinfo : EIATTR_SW_WAR
	.align		4
.L_147:
        /*0040*/ 	.byte	0x04, 0x36
        /*0042*/ 	.short	(.L_149 - .L_148)
.L_148:
        /*0044*/ 	.word	0x00000008
.L_149:


//--------------------- .nv.info._Z8_fc1_fc2v     --------------------------
	.section	.nv.info._Z8_fc1_fc2v,"",@"SHT_CUDA_INFO"
	.sectionflags	@""
	.align	4


	//----- nvinfo : EIATTR_CUDA_API_VERSION
	.align		4
        /*0000*/ 	.byte	0x04, 0x37
        /*0002*/ 	.short	(.L_151 - .L_150)
.L_150:
        /*0004*/ 	.word	0x00000082


	//----- nvinfo : EIATTR_SPARSE_MMA_MASK
	.align		4
.L_151:
        /*0008*/ 	.byte	0x03, 0x50
        /*000a*/ 	.short	0x0000


	//----- nvinfo : EIATTR_MAXREG_COUNT
	.align		4
        /*000c*/ 	.byte	0x03, 0x1b
        /*000e*/ 	.short	0x00ff


	//----- nvinfo : EIATTR_NUM_BARRIERS
	.align		4
        /*0010*/ 	.byte	0x02, 0x4c
        /*0012*/ 	.byte	0x01
	.zero		1


	//----- nvinfo : EIATTR_MERCURY_ISA_VERSION
	.align		4
        /*0014*/ 	.byte	0x03, 0x5f
        /*0016*/ 	.short	0x0101


	//----- nvinfo : EIATTR_VRC_CTA_INIT_COUNT
	.align		4
        /*0018*/ 	.byte	0x02, 0x4a
	.zero		1
	.zero		1


	//----- nvinfo : EIATTR_EXIT_INSTR_OFFSETS
	.align		4
        /*001c*/ 	.byte	0x04, 0x1c
        /*001e*/ 	.short	(.L_153 - .L_152)


	//   ....[0]....
.L_152:
        /*0020*/ 	.word	0x00000190


	//   ....[1]....
        /*0024*/ 	.word	0x00000280


	//----- nvinfo : EIATTR_SW_WAR
	.align		4
.L_153:
        /*0028*/ 	.byte	0x04, 0x36
        /*002a*/ 	.short	(.L_155 - .L_154)
.L_154:
        /*002c*/ 	.word	0x00000008
.L_155:


//--------------------- .nv.info._Z10_input_fc1i  --------------------------
	.section	.nv.info._Z10_input_fc1i,"",@"SHT_CUDA_INFO"
	.sectionflags	@""
	.align	4


	//----- nvinfo : EIATTR_CUDA_API_VERSION
	.align		4
        /*0000*/ 	.byte	0x04, 0x37
        /*0002*/ 	.short	(.L_157 - .L_156)
.L_156:
        /*0004*/ 	.word	0x00000082


	//----- nvinfo : EIATTR_KPARAM_INFO
	.align		4
.L_157:
        /*0008*/ 	.byte	0x04, 0x17
        /*000a*/ 	.short	(.L_159 - .L_158)
.L_158:
        /*000c*/ 	.word	0x00000000
        /*0010*/ 	.short	0x0000
        /*0012*/ 	.short	0x0000
        /*0014*/ 	.byte	0x00, 0xf0, 0x11, 0x00


	//----- nvinfo : EIATTR_SPARSE_MMA_MASK
	.align		4
.L_159:
        /*0018*/ 	.byte	0x03, 0x50
        /*001a*/ 	.short	0x0000


	//----- nvinfo : EIATTR_MAXREG_COUNT
	.align		4
        /*001c*/ 	.byte	0x03, 0x1b
        /*001e*/ 	.short	0x00ff


	//----- nvinfo : EIATTR_NUM_BARRIERS
	.align		4
        /*0020*/ 	.byte	0x02, 0x4c
        /*0022*/ 	.byte	0x01
	.zero		1


	//----- nvinfo : EIATTR_MERCURY_ISA_VERSION
	.align		4
        /*0024*/ 	.byte	0x03, 0x5f
        /*0026*/ 	.short	0x0101


	//----- nvinfo : EIATTR_VRC_CTA_INIT_COUNT
	.align		4
        /*0028*/ 	.byte	0x02, 0x4a
	.zero		1
	.zero		1


	//----- nvinfo : EIATTR_EXIT_INSTR_OFFSETS
	.align		4
        /*002c*/ 	.byte	0x04, 0x1c
        /*002e*/ 	.short	(.L_161 - .L_160)


	//   ....[0]....
.L_160:
        /*0030*/ 	.word	0x000003d0


	//   ....[1]....
        /*0034*/ 	.word	0x000004c0


	//----- nvinfo : EIATTR_CBANK_PARAM_SIZE
	.align		4
.L_161:
        /*0038*/ 	.byte	0x03, 0x19
        /*003a*/ 	.short	0x0004


	//----- nvinfo : EIATTR_PARAM_CBANK
	.align		4
        /*003c*/ 	.byte	0x04, 0x0a
        /*003e*/ 	.short	(.L_163 - .L_162)
	.align		4
.L_162:
        /*0040*/ 	.word	index@(.nv.constant0._Z10_input_fc1i)
        /*0044*/ 	.short	0x0380
        /*0046*/ 	.short	0x0004


	//----- nvinfo : EIATTR_SW_WAR
	.align		4
.L_163:
        /*0048*/ 	.byte	0x04, 0x36
        /*004a*/ 	.short	(.L_165 - .L_164)
.L_164:
        /*004c*/ 	.word	0x00000008
.L_165:


//--------------------- .nv.callgraph             --------------------------
	.section	.nv.callgraph,"",@"SHT_CUDA_CALLGRAPH"
	.align	4
	.sectionentsize	8
	.align		4
        /*0000*/ 	.word	0x00000000
	.align		4
        /*0004*/ 	.word	0xffffffff
	.align		4
        /*0008*/ 	.word	0x00000000
	.align		4
        /*000c*/ 	.word	0xfffffffe
	.align		4
        /*0010*/ 	.word	0x00000000
	.align		4
        /*0014*/ 	.word	0xfffffffd
	.align		4
        /*0018*/ 	.word	0x00000000
	.align		4
        /*001c*/ 	.word	0xfffffffc


//--------------------- .nv.constant4             --------------------------
	.section	.nv.constant4,"a",@progbits
	.align	8
	.align		8
.nv.constant4:
        /*0000*/ 	.dword	precalc_xorwow_matrix
	.align		8
        /*0008*/ 	.dword	precalc_xorwow_offset_matrix
	.align		8
        /*0010*/ 	.dword	mrg32k3aM1
	.align		8
        /*0018*/ 	.dword	mrg32k3aM2
	.align		8
        /*0020*/ 	.dword	mrg32k3aM1SubSeq
	.align		8
        /*0028*/ 	.dword	mrg32k3aM2SubSeq
	.align		8
        /*0030*/ 	.dword	mrg32k3aM1Seq
	.align		8
        /*0038*/ 	.dword	mrg32k3aM2Seq
	.align		8
        /*0040*/ 	.dword	_correct_cnt
	.align		8
        /*0048*/ 	.dword	_avg_error
	.align		8
        /*0050*/ 	.dword	_train_image
	.align		8
        /*0058*/ 	.dword	_train_label
	.align		8
        /*0060*/ 	.dword	_test_image
	.align		8
        /*0068*/ 	.dword	_test_label
	.align		8
        /*0070*/ 	.dword	_fc1_b
	.align		8
        /*0078*/ 	.dword	_fc1_w
	.align		8
        /*0080*/ 	.dword	_fc2_b
	.align		8
        /*0088*/ 	.dword	_fc2_w
	.align		8
        /*0090*/ 	.dword	_input
	.align		8
        /*0098*/ 	.dword	_fc1_z
	.align		8
        /*00a0*/ 	.dword	_fc1_a
	.align		8
        /*00a8*/ 	.dword	_fc2_z
	.align		8
        /*00b0*/ 	.dword	_fc2_a
	.align		8
        /*00b8*/ 	.dword	_output
	.align		8
        /*00c0*/ 	.dword	_answer
	.align		8
        /*00c8*/ 	.dword	_fc1_db
	.align		8
        /*00d0*/ 	.dword	_fc1_dw
	.align		8
        /*00d8*/ 	.dword	_fc2_db
	.align		8
        /*00e0*/ 	.dword	_fc2_dw
	.align		8
        /*00e8*/ 	.dword	_C
	.align		8
        /*00f0*/ 	.dword	_fc2_delta
	.align		8
        /*00f8*/ 	.dword	_fc1_delta
	.align		8
        /*0100*/ 	.dword	tmp
	.align		8
        /*0108*/ 	.dword	_data1
	.align		8
        /*0110*/ 	.dword	_fc2_del
	.align		8
        /*0118*/ 	.dword	_fc2_del_w
	.align		8
        /*0120*/ 	.dword	_fc1_del
	.align		8
        /*0128*/ 	.dword	_fc1_del_w


//--------------------- .nv.constant3             --------------------------
	.section	.nv.constant3,"a",@progbits
	.align	8
.nv.constant3:
	.type		__cr_lgamma_table,@object
	.size		__cr_lgamma_table,(_alpha - __cr_lgamma_table)
__cr_lgamma_table:
        /*0000*/ 	.byte	0x00, 0x00, 0x00, 0x00, 0x00, 0x00, 0x00, 0x00, 0x00, 0x00, 0x00, 0x00, 0x00, 0x00, 0x00, 0x00
        /*0010*/ 	.byte	0xef, 0x39, 0xfa, 0xfe, 0x42, 0x2e, 0xe6, 0x3f, 0x02, 0x20, 0x2a, 0xfa, 0x0b, 0xab, 0xfc, 0x3f
        /*0020*/ 	.byte	0xf9, 0x2c, 0x92, 0x7c, 0xa7, 0x6c, 0x09, 0x40, 0xc9, 0x79, 0x44, 0x3c, 0x64, 0x26, 0x13, 0x40
        /*0030*/ 	.byte	0xca, 0x01, 0xcf, 0x3a, 0x27, 0x51, 0x1a, 0x40, 0x30, 0xcc, 0x2d, 0xf3, 0xe1, 0x0c, 0x21, 0x40
        /*0040*/ 	.byte	0x0d, 0xb7, 0xfc, 0x82, 0x8e, 0x35, 0x25, 0x40
	.type		_alpha,@object
	.size		_alpha,(_minibatch - _alpha)
_alpha:
        /*0048*/ 	.byte	0xcd, 0xcc, 0x4c, 0x3e
	.type		_minibatch,@object
	.size		_minibatch,(_epochs - _minibatch)
_minibatch:
        /*004c*/ 	.byte	0x01, 0x00, 0x00, 0x00
	.type		_epochs,@object
	.size		_epochs,(.L_11 - _epochs)
_epochs:
	.zero		4
.L_11:


//--------------------- .text._Z5_testv           --------------------------
	.section	.text._Z5_testv,"ax",@progbits
	.align	128
        .global         _Z5_testv
        .type           _Z5_testv,@function
        .size           _Z5_testv,(.L_x_10 - _Z5_testv)
        .other          _Z5_testv,@"STO_CUDA_ENTRY STV_DEFAULT"
_Z5_testv:
.text._Z5_testv:
[----:B------:R-:W-:Y:S08]  /*0000*/  LDC R1, c[0x0][0x37c] ;  /* 0x0000df00ff017b82 */ /* 0x000ff00000000800 */
[----:B------:R-:W0:Y:S01]  /*0010*/  LDC.64 R2, c[0x4][0x40] ;  /* 0x01001000ff027b82 */ /* 0x000e220000000a00 */
[----:B------:R-:W0:Y:S02]  /*0020*/  LDCU.64 UR4, c[0x0][0x358] ;  /* 0x00006b00ff0477ac */ /* 0x000e240008000a00 */
[----:B0-----:R-:W2:Y:S05]  /*0030*/  LDG.E R0, desc[UR4][R2.64] ;  /* 0x0000000402007981 */ /* 0x001eaa000c1e1900 */
[----:B------:R-:W0:Y:S01]  /*0040*/  LDC.64 R4, c[0x4][0x48] ;  /* 0x01001200ff047b82 */ /* 0x000e220000000a00 */
[----:B--2---:R-:W-:-:S05]  /*0050*/  IADD3 R9, PT, PT, R0, 0xa, RZ ;  /* 0x0000000a00097810 */ /* 0x004fca0007ffe0ff */
[----:B------:R-:W-:Y:S04]  /*0060*/  STG.E desc[UR4][R2.64], R9 ;  /* 0x0000000902007986 */ /* 0x000fe8000c101904 */
[----:B0-----:R-:W2:Y:S01]  /*0070*/  LDG.E R0, desc[UR4][R4.64] ;  /* 0x0000000404007981 */ /* 0x001ea2000c1e1900 */
[----:B------:R-:W-:Y:S01]  /*0080*/  UMOV UR6, 0x9999999a ;  /* 0x9999999a00067882 */ /* 0x000fe20000000000 */
[----:B------:R-:W-:Y:S01]  /*0090*/  UMOV UR7, 0x40305999 ;  /* 0x4030599900077882 */ /* 0x000fe20000000000 */
[----:B--2---:R-:W0:Y:S02]  /*00a0*/  F2F.F64.F32 R6, R0 ;  /* 0x0000000000067310 */ /* 0x004e240000201800 */
[----:B0-----:R-:W-:-:S10]  /*00b0*/  DADD R6, R6, UR6 ;  /* 0x0000000606067e29 */ /* 0x001fd40008000000 */
[----:B------:R-:W0:Y:S02]  /*00c0*/  F2F.F32.F64 R7, R6 ;  /* 0x0000000600077310 */ /* 0x000e240000301000 */
[----:B0-----:R-:W-:Y:S01]  /*00d0*/  STG.E desc[UR4][R4.64], R7 ;  /* 0x0000000704007986 */ /* 0x001fe2000c101904 */
[----:B------:R-:W-:Y:S05]  /*00e0*/  EXIT ;  /* 0x000000000000794d */ /* 0x000fea0003800000 */
.L_x_0:
[----:B------:R-:W-:-:S00]  /*00f0*/  BRA `(.L_x_0) ;  /* 0xfffffffc00fc7947 */ /* 0x000fc0000383ffff */
[----:B------:R-:W-:-:S00]  /*0100*/  NOP ;  /* 0x0000000000007918 */ /* 0x000fc00000000000 */
[----:B------:R-:W-:-:S00]  /*0110*/  NOP ;  /* 0x0000000000007918 */ /* 0x000fc00000000000 */
[----:B------:R-:W-:-:S00]  /*0120*/  NOP ;  /* 0x0000000000007918 */ /* 0x000fc00000000000 */
[----:B------:R-:W-:-:S00]  /*0130*/  NOP ;  /* 0x0000000000007918 */ /* 0x000fc00000000000 */
[----:B------:R-:W-:-:S00]  /*0140*/  NOP ;  /* 0x0000000000007918 */ /* 0x000fc00000000000 */
[----:B------:R-:W-:-:S00]  /*0150*/  NOP ;  /* 0x0000000000007918 */ /* 0x000fc00000000000 */
[----:B------:R-:W-:-:S00]  /*0160*/  NOP ;  /* 0x0000000000007918 */ /* 0x000fc00000000000 */
[----:B------:R-:W-:-:S00]  /*0170*/  NOP ;  /* 0x0000000000007918 */ /* 0x000fc00000000000 */
.L_x_10:


//--------------------- .text._Z18_update_weights_IHi --------------------------
	.section	.text._Z18_update_weights_IHi,"ax",@progbits
	.align	128
        .global         _Z18_update_weights_IHi
        .type           _Z18_update_weights_IHi,@function
        .size           _Z18_update_weights_IHi,(.L_x_11 - _Z18_update_weights_IHi)
        .other          _Z18_update_weights_IHi,@"STO_CUDA_ENTRY STV_DEFAULT"
_Z18_update_weights_IHi:
.text._Z18_update_weights_IHi:
[----:B------:R-:W-:Y:S01]  /*0000*/  LDC R1, c[0x0][0x37c] ;  /* 0x0000df00ff017b82 */ /* 0x000fe20000000800 */
[----:B------:R-:W-:Y:S05]  /*0010*/  EXIT ;  /* 0x000000000000794d */ /* 0x000fea0003800000 */
.L_x_1:
        /* <DEDUP_REMOVED lines=14> */
.L_x_11:


//--------------------- .text._Z18_update_weights_HOv --------------------------
	.section	.text._Z18_update_weights_HOv,"ax",@progbits
	.align	128
        .global         _Z18_update_weights_HOv
        .type           _Z18_update_weights_HOv,@function
        .size           _Z18_update_weights_HOv,(.L_x_12 - _Z18_update_weights_HOv)
        .other          _Z18_update_weights_HOv,@"STO_CUDA_ENTRY STV_DEFAULT"
_Z18_update_weights_HOv:
.text._Z18_update_weights_HOv:
[----:B------:R-:W-:Y:S01]  /*0000*/  LDC R1, c[0x0][0x37c] ;  /* 0x0000df00ff017b82 */ /* 0x000fe20000000800 */
[----:B------:R-:W-:Y:S05]  /*0010*/  EXIT ;  /* 0x000000000000794d */ /* 0x000fea0003800000 */
.L_x_2:
        /* <DEDUP_REMOVED lines=14> */
.L_x_12:


//--------------------- .text._Z10_calcDeltav     --------------------------
	.section	.text._Z10_calcDeltav,"ax",@progbits
	.align	128
        .global         _Z10_calcDeltav
        .type           _Z10_calcDeltav,@function
        .size           _Z10_calcDeltav,(.L_x_13 - _Z10_calcDeltav)
        .other          _Z10_calcDeltav,@"STO_CUDA_ENTRY STV_DEFAULT"
_Z10_calcDeltav:
.text._Z10_calcDeltav:
[----:B------:R-:W-:Y:S01]  /*0000*/  LDC R1, c[0x0][0x37c] ;  /* 0x0000df00ff017b82 */ /* 0x000fe20000000800 */
[----:B------:R-:W0:Y:S07]  /*0010*/  S2R R6, SR_CTAID.Y ;  /* 0x0000000000067919 */ /* 0x000e2e0000002600 */
[----:B------:R-:W1:Y:S01]  /*0020*/  LDC.64 R2, c[0x4][0xb0] ;  /* 0x01002c00ff027b82 */ /* 0x000e620000000a00 */
[----:B------:R-:W0:Y:S01]  /*0030*/  LDCU UR6, c[0x0][0x370] ;  /* 0x00006e00ff0677ac */ /* 0x000e220008000800 */
[----:B------:R-:W0:Y:S01]  /*0040*/  S2R R9, SR_CTAID.X ;  /* 0x0000000000097919 */ /* 0x000e220000002500 */
[----:B------:R-:W2:Y:S01]  /*0050*/  LDCU.64 UR4, c[0x0][0x358] ;  /* 0x00006b00ff0477ac */ /* 0x000ea20008000a00 */
[----:B------:R-:W3:Y:S04]  /*0060*/  S2R R7, SR_TID.X ;  /* 0x0000000000077919 */ /* 0x000ee80000002100 */
[----:B------:R-:W4:Y:S08]  /*0070*/  LDC.64 R4, c[0x4][0xe8] ;  /* 0x01003a00ff047b82 */ /* 0x000f300000000a00 */
[----:B------:R-:W5:Y:S08]  /*0080*/  LDC.64 R10, c[0x4][0x110] ;  /* 0x01004400ff0a7b82 */ /* 0x000f700000000a00 */
[----:B------:R-:W5:Y:S01]  /*0090*/  LDC.64 R16, c[0x4][0xa0] ;  /* 0x01002800ff107b82 */ /* 0x000f620000000a00 */
[----:B0-----:R-:W-:Y:S01]  /*00a0*/  IMAD R6, R6, UR6, R9 ;  /* 0x0000000606067c24 */ /* 0x001fe2000f8e0209 */
[----:B------:R-:W0:Y:S03]  /*00b0*/  LDCU UR6, c[0x3][0x48] ;  /* 0x00c00900ff0677ac */ /* 0x000e260008000800 */
[----:B-1----:R-:W-:-:S04]  /*00c0*/  IMAD.WIDE R2, R6, 0xc, R2 ;  /* 0x0000000c06027825 */ /* 0x002fc800078e0202 */
[----:B---3--:R-:W-:-:S04]  /*00d0*/  IMAD.WIDE.U32 R8, R7, 0x4, R2 ;  /* 0x0000000407087825 */ /* 0x008fc800078e0002 */
[----:B----4-:R-:W-:Y:S02]  /*00e0*/  IMAD.WIDE R2, R6, 0xc, R4 ;  /* 0x0000000c06027825 */ /* 0x010fe400078e0204 */
[----:B--2---:R-:W2:Y:S02]  /*00f0*/  LDG.E R8, desc[UR4][R8.64] ;  /* 0x0000000408087981 */ /* 0x004ea4000c1e1900 */
[----:B------:R-:W-:-:S06]  /*0100*/  IMAD.WIDE.U32 R2, R7, 0x4, R2 ;  /* 0x0000000407027825 */ /* 0x000fcc00078e0002 */
[----:B------:R-:W0:Y:S01]  /*0110*/  LDG.E R2, desc[UR4][R2.64] ;  /* 0x0000000402027981 */ /* 0x000e22000c1e1900 */
[----:B------:R-:W-:-:S13]  /*0120*/  ISETP.GT.U32.AND P0, PT, R7, 0x1, PT ;  /* 0x000000010700780c */ /* 0x000fda0003f04070 */
[----:B------:R-:W1:Y:S02]  /*0130*/  @!P0 LDC.64 R18, c[0x4][0x88] ;  /* 0x01002200ff128b82 */ /* 0x000e640000000a00 */
[----:B-1----:R-:W-:Y:S01]  /*0140*/  @!P0 IMAD.WIDE.U32 R18, R7, 0x4, R18 ;  /* 0x0000000407128825 */ /* 0x002fe200078e0012 */
[----:B--2---:R5:W1:Y:S03]  /*0150*/  F2F.F64.F32 R12, R8 ;  /* 0x00000008000c7310 */ /* 0x004a660000201800 */
[----:B-----5:R-:W-:-:S04]  /*0160*/  IMAD.WIDE R8, R6, 0xc, R10 ;  /* 0x0000000c06087825 */ /* 0x020fc800078e020a */
[----:B0-----:R-:W-:-:S04]  /*0170*/  FMUL R0, R2, UR6 ;  /* 0x0000000602007c20 */ /* 0x001fc80008400000 */
[----:B------:R-:W0:Y:S01]  /*0180*/  F2F.F64.F32 R4, R0 ;  /* 0x0000000000047310 */ /* 0x000e220000201800 */
[----:B-1----:R-:W-:Y:S01]  /*0190*/  DADD R14, -R12, 1 ;  /* 0x3ff000000c0e7429 */ /* 0x002fe20000000100 */
[----:B------:R-:W-:-:S07]  /*01a0*/  IMAD.WIDE.U32 R2, R7, 0x4, R8 ;  /* 0x0000000407027825 */ /* 0x000fce00078e0008 */
[----:B------:R-:W-:-:S08]  /*01b0*/  DMUL R14, R12, R14 ;  /* 0x0000000e0c0e7228 */ /* 0x000fd00000000000 */
[----:B0-----:R-:W-:Y:S01]  /*01c0*/  DMUL R14, R4, R14 ;  /* 0x0000000e040e7228 */ /* 0x001fe20000000000 */
[----:B------:R-:W-:-:S05]  /*01d0*/  IMAD.WIDE R4, R6, 0x8, R16 ;  /* 0x0000000806047825 */ /* 0x000fca00078e0210 */
[----:B------:R-:W0:Y:S01]  /*01e0*/  F2F.F32.F64 R13, R14 ;  /* 0x0000000e000d7310 */ /* 0x000e220000301000 */
[C---:B------:R-:W-:Y:S01]  /*01f0*/  @!P0 IMAD.WIDE.U32 R20, R7.reuse, 0x4, R4 ;  /* 0x0000000407148825 */ /* 0x040fe200078e0004 */
[----:B0-----:R0:W-:Y:S04]  /*0200*/  STG.E desc[UR4][R2.64], R13 ;  /* 0x0000000d02007986 */ /* 0x0011e8000c101904 */
[----:B------:R-:W2:Y:S04]  /*0210*/  @!P0 LDG.E R16, desc[UR4][R20.64] ;  /* 0x0000000414108981 */ /* 0x000ea8000c1e1900 */
[----:B------:R-:W3:Y:S04]  /*0220*/  @!P0 LDG.E R0, desc[UR4][R8.64] ;  /* 0x0000000408008981 */ /* 0x000ee8000c1e1900 */
[----:B------:R-:W3:Y:S04]  /*0230*/  @!P0 LDG.E R23, desc[UR4][R18.64] ;  /* 0x0000000412178981 */ /* 0x000ee8000c1e1900 */
[----:B------:R-:W4:Y:S04]  /*0240*/  @!P0 LDG.E R25, desc[UR4][R8.64+0x4] ;  /* 0x0000040408198981 */ /* 0x000f28000c1e1900 */
[----:B------:R-:W4:Y:S04]  /*0250*/  @!P0 LDG.E R12, desc[UR4][R18.64+0x8] ;  /* 0x00000804120c8981 */ /* 0x000f28000c1e1900 */
[----:B------:R-:W5:Y:S04]  /*0260*/  @!P0 LDG.E R15, desc[UR4][R8.64+0x8] ;  /* 0x00000804080f8981 */ /* 0x000f68000c1e1900 */
[----:B------:R-:W5:Y:S01]  /*0270*/  @!P0 LDG.E R14, desc[UR4][R18.64+0x10] ;  /* 0x00001004120e8981 */ /* 0x000f62000c1e1900 */
[----:B------:R-:W-:Y:S01]  /*0280*/  ISETP.GT.U32.AND P1, PT, R7, 0x2, PT ;  /* 0x000000020700780c */ /* 0x000fe20003f24070 */
[----:B--2---:R-:W1:Y:S01]  /*0290*/  @!P0 F2F.F64.F32 R16, R16 ;  /* 0x0000001000108310 */ /* 0x004e620000201800 */
[----:B---3--:R-:W-:Y:S01]  /*02a0*/  @!P0 FFMA R0, R0, R23, RZ ;  /* 0x0000001700008223 */ /* 0x008fe200000000ff */
[----:B-1----:R-:W-:-:S03]  /*02b0*/  @!P0 DADD R22, -R16, 1 ;  /* 0x3ff0000010168429 */ /* 0x002fc60000000100 */
[----:B----4-:R-:W-:-:S05]  /*02c0*/  @!P0 FFMA R0, R25, R12, R0 ;  /* 0x0000000c19008223 */ /* 0x010fca0000000000 */
[----:B------:R-:W-:Y:S01]  /*02d0*/  @!P0 DMUL R22, R16, R22 ;  /* 0x0000001610168228 */ /* 0x000fe20000000000 */
[----:B-----5:R-:W-:Y:S02]  /*02e0*/  @!P0 FFMA R0, R15, R14, R0 ;  /* 0x0000000e0f008223 */ /* 0x020fe40000000000 */
[----:B------:R-:W1:Y:S02]  /*02f0*/  LDC.64 R14, c[0x4][0x120] ;  /* 0x01004800ff0e7b82 */ /* 0x000e640000000a00 */
[----:B------:R-:W2:Y:S03]  /*0300*/  @!P0 F2F.F64.F32 R20, R0 ;  /* 0x0000000000148310 */ /* 0x000ea60000201800 */
[----:B--2---:R-:W-:Y:S01]  /*0310*/  @!P0 DMUL R20, R20, R22 ;  /* 0x0000001614148228 */ /* 0x004fe20000000000 */
[----:B-1----:R-:W-:-:S09]  /*0320*/  IMAD.WIDE R8, R6, 0x8, R14 ;  /* 0x0000000806087825 */ /* 0x002fd200078e020e */
[----:B------:R-:W1:Y:S01]  /*0330*/  @!P0 F2F.F32.F64 R21, R20 ;  /* 0x0000001400158310 */ /* 0x000e620000301000 */
[----:B------:R-:W-:-:S05]  /*0340*/  IMAD.WIDE.U32 R8, R7, 0x4, R8 ;  /* 0x0000000407087825 */ /* 0x000fca00078e0008 */
[----:B-1----:R0:W-:Y:S01]  /*0350*/  @!P0 STG.E desc[UR4][R8.64], R21 ;  /* 0x0000001508008986 */ /* 0x0021e2000c101904 */
[----:B------:R-:W-:Y:S05]  /*0360*/  @P1 EXIT ;  /* 0x000000000000194d */ /* 0x000fea0003800000 */
[----:B------:R-:W-:Y:S01]  /*0370*/  ISETP.NE.AND P1, PT, R6, RZ, PT ;  /* 0x000000ff0600720c */ /* 0x000fe20003f25270 */
[----:B------:R-:W1:-:S12]  /*0380*/  LDC.64 R22, c[0x4][0xe0] ;  /* 0x01003800ff167b82 */ /* 0x000e580000000a00 */
[----:B------:R-:W2:Y:S01]  /*0390*/  @!P1 LDC.64 R18, c[0x4][0xd8] ;  /* 0x01003600ff129b82 */ /* 0x000ea20000000a00 */
[----:B0-----:R-:W-:-:S05]  /*03a0*/  @!P1 IMAD.WIDE.U32 R20, R7, 0x4, R10 ;  /* 0x0000000407149825 */ /* 0x001fca00078e000a */
[----:B------:R-:W3:Y:S04]  /*03b0*/  @!P1 LDG.E R11, desc[UR4][R20.64] ;  /* 0x00000004140b9981 */ /* 0x000ee8000c1e1900 */
[----:B------:R-:W4:Y:S01]  /*03c0*/  @!P1 LDG.E R17, desc[UR4][R20.64+0xc] ;  /* 0x00000c0414119981 */ /* 0x000f22000c1e1900 */
[----:B--2---:R-:W-:-:S05]  /*03d0*/  @!P1 IMAD.WIDE.U32 R18, R7, 0x4, R18 ;  /* 0x0000000407129825 */ /* 0x004fca00078e0012 */
[----:B------:R-:W3:Y:S02]  /*03e0*/  @!P1 LDG.E R0, desc[UR4][R18.64] ;  /* 0x0000000412009981 */ /* 0x000ee4000c1e1900 */
[----:B---3--:R-:W-:Y:S02]  /*03f0*/  @!P1 FADD R0, R0, R11 ;  /* 0x0000000b00009221 */ /* 0x008fe40000000000 */
[----:B------:R-:W0:Y:S02]  /*0400*/  LDC.64 R10, c[0x4][0x118] ;  /* 0x01004600ff0a7b82 */ /* 0x000e240000000a00 */
[----:B----4-:R-:W-:-:S05]  /*0410*/  @!P1 FADD R25, R0, R17 ;  /* 0x0000001100199221 */ /* 0x010fca0000000000 */
[----:B------:R2:W-:Y:S04]  /*0420*/  @!P1 STG.E desc[UR4][R18.64], R25 ;  /* 0x0000001912009986 */ /* 0x0005e8000c101904 */
[----:B------:R-:W3:Y:S01]  /*0430*/  LDG.E R0, desc[UR4][R4.64] ;  /* 0x0000000404007981 */ /* 0x000ee2000c1e1900 */
[----:B0-----:R-:W-:-:S04]  /*0440*/  IMAD.WIDE.U32 R10, R7, 0x8, R10 ;  /* 0x00000008070a7825 */ /* 0x001fc800078e000a */
[----:B------:R-:W-:-:S04]  /*0450*/  IMAD.WIDE R16, R6, 0x18, R10 ;  /* 0x0000001806107825 */ /* 0x000fc800078e020a */
[----:B---3--:R-:W-:-:S05]  /*0460*/  FMUL R27, R13, R0 ;  /* 0x000000000d1b7220 */ /* 0x008fca0000400000 */
[----:B------:R0:W-:Y:S01]  /*0470*/  STG.E desc[UR4][R16.64], R27 ;  /* 0x0000001b10007986 */ /* 0x0001e2000c101904 */
[----:B------:R-:W-:Y:S01]  /*0480*/  BAR.SYNC.DEFER_BLOCKING 0x0 ;  /* 0x0000000000007b1d */ /* 0x000fe20000010000 */
[----:B-1----:R-:W-:-:S05]  /*0490*/  IMAD.WIDE.U32 R12, R7, 0x8, R22 ;  /* 0x00000008070c7825 */ /* 0x002fca00078e0016 */
[----:B------:R-:W3:Y:S04]  /*04a0*/  @!P1 LDG.E R21, desc[UR4][R10.64] ;  /* 0x000000040a159981 */ /* 0x000ee8000c1e1900 */
[----:B------:R-:W3:Y:S04]  /*04b0*/  @!P1 LDG.E R0, desc[UR4][R12.64] ;  /* 0x000000040c009981 */ /* 0x000ee8000c1e1900 */
[----:B--2---:R-:W2:Y:S01]  /*04c0*/  @!P1 LDG.E R19, desc[UR4][R10.64+0x18] ;  /* 0x000018040a139981 */ /* 0x004ea2000c1e1900 */
[----:B---3--:R-:W-:-:S04]  /*04d0*/  @!P1 FADD R0, R0, R21 ;  /* 0x0000001500009221 */ /* 0x008fc80000000000 */
[----:B--2---:R-:W-:-:S05]  /*04e0*/  @!P1 FADD R19, R0, R19 ;  /* 0x0000001300139221 */ /* 0x004fca0000000000 */
[----:B------:R0:W-:Y:S04]  /*04f0*/  @!P1 STG.E desc[UR4][R12.64], R19 ;  /* 0x000000130c009986 */ /* 0x0001e8000c101904 */
[----:B------:R-:W2:Y:S04]  /*0500*/  LDG.E R2, desc[UR4][R2.64] ;  /* 0x0000000402027981 */ /* 0x000ea8000c1e1900 */
[----:B------:R-:W2:Y:S02]  /*0510*/  LDG.E R5, desc[UR4][R4.64+0x4] ;  /* 0x0000040404057981 */ /* 0x000ea4000c1e1900 */
[----:B--2---:R-:W-:-:S05]  /*0520*/  FMUL R21, R2, R5 ;  /* 0x0000000502157220 */ /* 0x004fca0000400000 */
[----:B------:R0:W-:Y:S01]  /*0530*/  STG.E desc[UR4][R16.64+0x4], R21 ;  /* 0x0000041510007986 */ /* 0x0001e2000c101904 */
[----:B------:R-:W-:Y:S06]  /*0540*/  BAR.SYNC.DEFER_BLOCKING 0x0 ;  /* 0x0000000000007b1d */ /* 0x000fec0000010000 */
[----:B------:R-:W-:Y:S05]  /*0550*/  @P1 BRA `(.L_x_3) ;  /* 0x0000000000181947 */ /* 0x000fea0003800000 */
[----:B------:R-:W2:Y:S04]  /*0560*/  LDG.E R3, desc[UR4][R10.64+0x4] ;  /* 0x000004040a037981 */ /* 0x000ea8000c1e1900 */
[----:B------:R-:W2:Y:S04]  /*0570*/  LDG.E R0, desc[UR4][R12.64+0x4] ;  /* 0x000004040c007981 */ /* 0x000ea8000c1e1900 */
[----:B------:R-:W3:Y:S01]  /*0580*/  LDG.E R5, desc[UR4][R10.64+0x1c] ;  /* 0x00001c040a057981 */ /* 0x000ee2000c1e1900 */
[----:B--2---:R-:W-:-:S04]  /*0590*/  FADD R0, R0, R3 ;  /* 0x0000000300007221 */ /* 0x004fc80000000000 */
[----:B---3--:R-:W-:-:S05]  /*05a0*/  FADD R5, R0, R5 ;  /* 0x0000000500057221 */ /* 0x008fca0000000000 */
[----:B------:R1:W-:Y:S02]  /*05b0*/  STG.E desc[UR4][R12.64+0x4], R5 ;  /* 0x000004050c007986 */ /* 0x0003e4000c101904 */
.L_x_3:
[----:B------:R-:W-:Y:S05]  /*05c0*/  @P0 EXIT ;  /* 0x000000000000094d */ /* 0x000fea0003800000 */
[----:B01----:R-:W0:Y:S01]  /*05d0*/  @!P1 LDC.64 R12, c[0x4][0xc8] ;  /* 0x01003200ff0c9b82 */ /* 0x003e220000000a00 */
[----:B------:R-:W-:-:S05]  /*05e0*/  @!P1 IMAD.WIDE.U32 R14, R7, 0x4, R14 ;  /* 0x00000004070e9825 */ /* 0x000fca00078e000e */
[----:B------:R-:W2:Y:S02]  /*05f0*/  @!P1 LDG.E R5, desc[UR4][R14.64] ;  /* 0x000000040e059981 */ /* 0x000ea4000c1e1900 */
[----:B------:R-:W1:Y:S02]  /*0600*/  LDC.64 R2, c[0x4][0x90] ;  /* 0x01002400ff027b82 */ /* 0x000e640000000a00 */
[----:B------:R-:W3:Y:S06]  /*0610*/  @!P1 LDG.E R11, desc[UR4][R14.64+0x8] ;  /* 0x000008040e0b9981 */ /* 0x000eec000c1e1900 */
[----:B------:R-:W4:Y:S01]  /*0620*/  LDC.64 R16, c[0x4][0xd0] ;  /* 0x01003400ff107b82 */ /* 0x000f220000000a00 */
[----:B0-----:R-:W-:-:S05]  /*0630*/  @!P1 IMAD.WIDE.U32 R12, R7, 0x4, R12 ;  /* 0x00000004070c9825 */ /* 0x001fca00078e000c */
[----:B------:R-:W2:Y:S01]  /*0640*/  @!P1 LDG.E R0, desc[UR4][R12.64] ;  /* 0x000000040c009981 */ /* 0x000ea2000c1e1900 */
[----:B-1----:R-:W-:-:S04]  /*0650*/  IMAD.WIDE R2, R6, 0x40, R2 ;  /* 0x0000004006027825 */ /* 0x002fc800078e0202 */
[----:B--2---:R-:W-:Y:S02]  /*0660*/  @!P1 FADD R0, R0, R5 ;  /* 0x0000000500009221 */ /* 0x004fe40000000000 */
[----:B------:R-:W0:Y:S02]  /*0670*/  LDC.64 R4, c[0x4][0x128] ;  /* 0x01004a00ff047b82 */ /* 0x000e240000000a00 */
[----:B---3--:R-:W-:-:S05]  /*0680*/  @!P1 FADD R19, R0, R11 ;  /* 0x0000000b00139221 */ /* 0x008fca0000000000 */
[----:B------:R1:W-:Y:S04]  /*0690*/  @!P1 STG.E desc[UR4][R12.64], R19 ;  /* 0x000000130c009986 */ /* 0x0003e8000c101904 */
[----:B------:R-:W2:Y:S04]  /*06a0*/  LDG.E R0, desc[UR4][R8.64] ;  /* 0x0000000408007981 */ /* 0x000ea8000c1e1900 */
[----:B------:R-:W2:Y:S01]  /*06b0*/  LDG.E R21, desc[UR4][R2.64] ;  /* 0x0000000402157981 */ /* 0x000ea2000c1e1900 */
[----:B0-----:R-:W-:-:S04]  /*06c0*/  IMAD.WIDE.U32 R4, R7, 0x40, R4 ;  /* 0x0000004007047825 */ /* 0x001fc800078e0004 */
[----:B------:R-:W-:-:S04]  /*06d0*/  IMAD.WIDE R10, R6, 0x80, R4 ;  /* 0x00000080060a7825 */ /* 0x000fc800078e0204 */
[----:B----4-:R-:W-:-:S04]  /*06e0*/  IMAD.WIDE.U32 R6, R7, 0x40, R16 ;  /* 0x0000004007067825 */ /* 0x010fc800078e0010 */
[----:B--2---:R-:W-:-:S05]  /*06f0*/  FMUL R21, R0, R21 ;  /* 0x0000001500157220 */ /* 0x004fca0000400000 */
[----:B------:R-:W-:Y:S01]  /*0700*/  STG.E desc[UR4][R10.64], R21 ;  /* 0x000000150a007986 */ /* 0x000fe2000c101904 */
[----:B------:R-:W-:Y:S06]  /*0710*/  BAR.SYNC.DEFER_BLOCKING 0x0 ;  /* 0x0000000000007b1d */ /* 0x000fec0000010000 */
[----:B-1----:R-:W2:Y:S04]  /*0720*/  @!P1 LDG.E R13, desc[UR4][R4.64] ;  /* 0x00000004040d9981 */ /* 0x002ea8000c1e1900 */
[----:B------:R-:W2:Y:S04]  /*0730*/  @!P1 LDG.E R0, desc[UR4][R6.64] ;  /* 0x0000000406009981 */ /* 0x000ea8000c1e1900 */
[----:B------:R-:W3:Y:S01]  /*0740*/  @!P1 LDG.E R15, desc[UR4][R4.64+0x80] ;  /* 0x00008004040f9981 */ /* 0x000ee2000c1e1900 */
[----:B--2---:R-:W-:-:S04]  /*0750*/  @!P1 FADD R0, R0, R13 ;  /* 0x0000000d00009221 */ /* 0x004fc80000000000 */
[----:B---3--:R-:W-:-:S05]  /*0760*/  @!P1 FADD R15, R0, R15 ;  /* 0x0000000f000f9221 */ /* 0x008fca0000000000 */
[----:B------:R0:W-:Y:S04]  /*0770*/  @!P1 STG.E desc[UR4][R6.64], R15 ;  /* 0x0000000f06009986 */ /* 0x0001e8000c101904 */
[----:B------:R-:W2:Y:S04]  /*0780*/  LDG.E R0, desc[UR4][R8.64] ;  /* 0x0000000408007981 */ /* 0x000ea8000c1e1900 */
[----:B------:R-:W2:Y:S02]  /*0790*/  LDG.E R13, desc[UR4][R2.64+0x4] ;  /* 0x00000404020d7981 */ /* 0x000ea4000c1e1900 */
[----:B--2---:R-:W-:-:S05]  /*07a0*/  FMUL R13, R0, R13 ;  /* 0x0000000d000d7220 */ /* 0x004fca0000400000 */
[----:B------:R1:W-:Y:S01]  /*07b0*/  STG.E desc[UR4][R10.64+0x4], R13 ;  /* 0x0000040d0a007986 */ /* 0x0003e2000c101904 */
[----:B------:R-:W-:Y:S06]  /*07c0*/  BAR.SYNC.DEFER_BLOCKING 0x0 ;  /* 0x0000000000007b1d */ /* 0x000fec0000010000 */
[----:B------:R-:W2:Y:S04]  /*07d0*/  @!P1 LDG.E R0, desc[UR4][R6.64+0x4] ;  /* 0x0000040406009981 */ /* 0x000ea8000c1e1900 */
[----:B------:R-:W2:Y:S04]  /*07e0*/  @!P1 LDG.E R17, desc[UR4][R4.64+0x4] ;  /* 0x0000040404119981 */ /* 0x000ea8000c1e1900 */
[----:B------:R-:W3:Y:S01]  /*07f0*/  @!P1 LDG.E R19, desc[UR4][R4.64+0x84] ;  /* 0x0000840404139981 */ /* 0x000ee2000c1e1900 */
[----:B--2---:R-:W-:-:S04]  /*0800*/  @!P1 FADD R0, R0, R17 ;  /* 0x0000001100009221 */ /* 0x004fc80000000000 */
[----:B---3--:R-:W-:-:S05]  /*0810*/  @!P1 FADD R19, R0, R19 ;  /* 0x0000001300139221 */ /* 0x008fca0000000000 */
[----:B------:R-:W-:Y:S04]  /*0820*/  @!P1 STG.E desc[UR4][R6.64+0x4], R19 ;  /* 0x0000041306009986 */ /* 0x000fe8000c101904 */
[----:B------:R-:W2:Y:S04]  /*0830*/  LDG.E R0, desc[UR4][R8.64] ;  /* 0x0000000408007981 */ /* 0x000ea8000c1e1900 */
[----:B0-----:R-:W2:Y:S02]  /*0840*/  LDG.E R15, desc[UR4][R2.64+0x8] ;  /* 0x00000804020f7981 */ /* 0x001ea4000c1e1900 */
[----:B--2---:R-:W-:-:S05]  /*0850*/  FMUL R15, R0, R15 ;  /* 0x0000000f000f7220 */ /* 0x004fca0000400000 */
[----:B------:R0:W-:Y:S01]  /*0860*/  STG.E desc[UR4][R10.64+0x8], R15 ;  /* 0x0000080f0a007986 */ /* 0x0001e2000c101904 */
[----:B------:R-:W-:Y:S06]  /*0870*/  BAR.SYNC.DEFER_BLOCKING 0x0 ;  /* 0x0000000000007b1d */ /* 0x000fec0000010000 */
[----:B------:R-:W2:Y:S04]  /*0880*/  @!P1 LDG.E R0, desc[UR4][R6.64+0x8] ;  /* 0x0000080406009981 */ /* 0x000ea8000c1e1900 */
[----:B-1----:R-:W2:Y:S04]  /*0890*/  @!P1 LDG.E R13, desc[UR4][R4.64+0x8] ;  /* 0x00000804040d9981 */ /* 0x002ea8000c1e1900 */
[----:B------:R-:W3:Y:S01]  /*08a0*/  @!P1 LDG.E R17, desc[UR4][R4.64+0x88] ;  /* 0x0000880404119981 */ /* 0x000ee2000c1e1900 */
[----:B--2---:R-:W-:-:S04]  /*08b0*/  @!P1 FADD R0, R0, R13 ;  /* 0x0000000d00009221 */ /* 0x004fc80000000000 */
[----:B---3--:R-:W-:-:S05]  /*08c0*/  @!P1 FADD R17, R0, R17 ;  /* 0x0000001100119221 */ /* 0x008fca0000000000 */
[----:B------:R-:W-:Y:S04]  /*08d0*/  @!P1 STG.E desc[UR4][R6.64+0x8], R17 ;  /* 0x0000081106009986 */ /* 0x000fe8000c101904 */
[----:B------:R-:W2:Y:S04]  /*08e0*/  LDG.E R0, desc[UR4][R8.64] ;  /* 0x0000000408007981 */ /* 0x000ea8000c1e1900 */
[----:B------:R-:W2:Y:S02]  /*08f0*/  LDG.E R13, desc[UR4][R2.64+0xc] ;  /* 0x00000c04020d7981 */ /* 0x000ea4000c1e1900 */
[----:B--2---:R-:W-:-:S05]  /*0900*/  FMUL R13, R0, R13 ;  /* 0x0000000d000d7220 */ /* 0x004fca0000400000 */
[----:B------:R1:W-:Y:S01]  /*0910*/  STG.E desc[UR4][R10.64+0xc], R13 ;  /* 0x00000c0d0a007986 */ /* 0x0003e2000c101904 */
[----:B------:R-:W-:Y:S06]  /*0920*/  BAR.SYNC.DEFER_BLOCKING 0x0 ;  /* 0x0000000000007b1d */ /* 0x000fec0000010000 */
[----:B------:R-:W2:Y:S04]  /*0930*/  @!P1 LDG.E R0, desc[UR4][R6.64+0xc] ;  /* 0x00000c0406009981 */ /* 0x000ea8000c1e1900 */
[----:B0-----:R-:W2:Y:S04]  /*0940*/  @!P1 LDG.E R15, desc[UR4][R4.64+0xc] ;  /* 0x00000c04040f9981 */ /* 0x001ea8000c1e1900 */
        /* <DEDUP_REMOVED lines=130> */
[----:B------:R-:W-:Y:S05]  /*1170*/  @P1 EXIT ;  /* 0x000000000000194d */ /* 0x000fea0003800000 */
[----:B------:R-:W2:Y:S04]  /*1180*/  LDG.E R3, desc[UR4][R4.64+0x3c] ;  /* 0x00003c0404037981 */ /* 0x000ea8000c1e1900 */
[----:B------:R-:W2:Y:S04]  /*1190*/  LDG.E R0, desc[UR4][R6.64+0x3c] ;  /* 0x00003c0406007981 */ /* 0x000ea8000c1e1900 */
[----:B------:R-:W3:Y:S01]  /*11a0*/  LDG.E R9, desc[UR4][R4.64+0xbc] ;  /* 0x0000bc0404097981 */ /* 0x000ee2000c1e1900 */
[----:B--2---:R-:W-:-:S04]  /*11b0*/  FADD R0, R0, R3 ;  /* 0x0000000300007221 */ /* 0x004fc80000000000 */
[----:B---3--:R-:W-:-:S05]  /*11c0*/  FADD R9, R0, R9 ;  /* 0x0000000900097221 */ /* 0x008fca0000000000 */
[----:B------:R-:W-:Y:S01]  /*11d0*/  STG.E desc[UR4][R6.64+0x3c], R9 ;  /* 0x00003c0906007986 */ /* 0x000fe2000c101904 */
[----:B------:R-:W-:Y:S05]  /*11e0*/  EXIT ;  /* 0x000000000000794d */ /* 0x000fea0003800000 */
.L_x_4:
        /* <DEDUP_REMOVED lines=9> */
.L_x_13:


//--------------------- .text._Z23_check_answer_get_errorv --------------------------
	.section	.text._Z23_check_answer_get_errorv,"ax",@progbits
	.align	128
        .global         _Z23_check_answer_get_errorv
        .type           _Z23_check_answer_get_errorv,@function
        .size           _Z23_check_answer_get_errorv,(.L_x_14 - _Z23_check_answer_get_errorv)
        .other          _Z23_check_answer_get_errorv,@"STO_CUDA_ENTRY STV_DEFAULT"
_Z23_check_answer_get_errorv:
.text._Z23_check_answer_get_errorv:
[----:B------:R-:W-:Y:S01]  /*0000*/  LDC R1, c[0x0][0x37c] ;  /* 0x0000df00ff017b82 */ /* 0x000fe20000000800 */
[----:B------:R-:W0:Y:S07]  /*0010*/  S2R R0, SR_TID.X ;  /* 0x0000000000007919 */ /* 0x000e2e0000002100 */
[----:B------:R-:W0:Y:S01]  /*0020*/  LDC.64 R2, c[0x4][0xb8] ;  /* 0x01002e00ff027b82 */ /* 0x000e220000000a00 */
[----:B------:R-:W1:Y:S07]  /*0030*/  LDCU.64 UR6, c[0x0][0x358] ;  /* 0x00006b00ff0677ac */ /* 0x000e6e0008000a00 */
[----:B------:R-:W2:Y:S01]  /*0040*/  LDC.64 R4, c[0x4][0xc0] ;  /* 0x01003000ff047b82 */ /* 0x000ea20000000a00 */
[----:B0-----:R-:W-:-:S05]  /*0050*/  IMAD.WIDE.U32 R2, R0, 0xc, R2 ;  /* 0x0000000c00027825 */ /* 0x001fca00078e0002 */
[----:B-1----:R-:W3:Y:S04]  /*0060*/  LDG.E R6, desc[UR6][R2.64] ;  /* 0x0000000602067981 */ /* 0x002ee8000c1e1900 */
[----:B------:R-:W3:Y:S04]  /*0070*/  LDG.E R7, desc[UR6][R2.64+0x4] ;  /* 0x0000040602077981 */ /* 0x000ee8000c1e1900 */
[----:B------:R-:W4:Y:S01]  /*0080*/  LDG.E R9, desc[UR6][R2.64+0x8] ;  /* 0x0000080602097981 */ /* 0x000f22000c1e1900 */
[----:B--2---:R-:W-:Y:S01]  /*0090*/  IMAD.WIDE.U32 R4, R0, 0xc, R4 ;  /* 0x0000000c00047825 */ /* 0x004fe200078e0004 */
[----:B---3--:R-:W-:-:S04]  /*00a0*/  FSETP.GEU.AND P0, PT, R6, R7, PT ;  /* 0x000000070600720b */ /* 0x008fc80003f0e000 */
[----:B------:R-:W-:Y:S02]  /*00b0*/  FSEL R6, R7, R6, !P0 ;  /* 0x0000000607067208 */ /* 0x000fe40004000000 */
[----:B------:R-:W-:Y:S02]  /*00c0*/  SEL R7, RZ, 0x1, P0 ;  /* 0x00000001ff077807 */ /* 0x000fe40000000000 */
[----:B----4-:R-:W-:-:S04]  /*00d0*/  FSETP.GEU.AND P0, PT, R6, R9, PT ;  /* 0x000000090600720b */ /* 0x010fc80003f0e000 */
[----:B------:R-:W-:-:S04]  /*00e0*/  SEL R7, R7, 0x2, P0 ;  /* 0x0000000207077807 */ /* 0x000fc80000000000 */
[----:B------:R-:W-:-:S04]  /*00f0*/  LEA R6, P0, R7, R4, 0x2 ;  /* 0x0000000407067211 */ /* 0x000fc800078010ff */
[----:B------:R-:W-:-:S05]  /*0100*/  LEA.HI.X R7, R7, R5, RZ, 0x2, P0 ;  /* 0x0000000507077211 */ /* 0x000fca00000f14ff */
[----:B------:R-:W2:Y:S01]  /*0110*/  LDG.E R6, desc[UR6][R6.64] ;  /* 0x0000000606067981 */ /* 0x000ea2000c1e1900 */
[----:B------:R-:W0:Y:S01]  /*0120*/  S2UR UR5, SR_CgaCtaId ;  /* 0x00000000000579c3 */ /* 0x000e220000008800 */
[----:B------:R-:W-:Y:S01]  /*0130*/  UMOV UR4, 0x400 ;  /* 0x0000040000047882 */ /* 0x000fe20000000000 */
[----:B------:R-:W-:Y:S01]  /*0140*/  ISETP.NE.AND P1, PT, R0, RZ, PT ;  /* 0x000000ff0000720c */ /* 0x000fe20003f25270 */
[----:B0-----:R-:W-:Y:S01]  /*0150*/  ULEA UR4, UR5, UR4, 0x18 ;  /* 0x0000000405047291 */ /* 0x001fe2000f8ec0ff */
[----:B--2---:R-:W-:-:S11]  /*0160*/  ISETP.NE.AND P0, PT, R6, RZ, PT ;  /* 0x000000ff0600720c */ /* 0x004fd60003f05270 */
[----:B------:R-:W0:Y:S02]  /*0170*/  @!P1 LDC.64 R6, c[0x4][0x40] ;  /* 0x01001000ff069b82 */ /* 0x000e240000000a00 */
[----:B------:R-:W-:Y:S01]  /*0180*/  @P0 IMAD.U32 R11, RZ, RZ, UR4 ;  /* 0x00000004ff0b0e24 */ /* 0x000fe2000f8e00ff */
[----:B------:R-:W-:-:S03]  /*0190*/  @P0 MOV R15, 0x1 ;  /* 0x00000001000f0802 */ /* 0x000fc60000000f00 */
[----:B------:R-:W-:Y:S02]  /*01a0*/  @P0 IMAD R8, R0, 0x4, R11 ;  /* 0x0000000400080824 */ /* 0x000fe400078e020b */
[----:B------:R-:W-:-:S03]  /*01b0*/  @!P0 IMAD.U32 R11, RZ, RZ, UR4 ;  /* 0x00000004ff0b8e24 */ /* 0x000fc6000f8e00ff */
[----:B------:R-:W-:Y:S01]  /*01c0*/  @P0 STS [R8], R15 ;  /* 0x0000000f08000388 */ /* 0x000fe20000000800 */
[----:B------:R-:W-:-:S05]  /*01d0*/  @!P0 IMAD R14, R0, 0x4, R11 ;  /* 0x00000004000e8824 */ /* 0x000fca00078e020b */
[----:B------:R-:W-:Y:S01]  /*01e0*/  @!P0 STS [R14], RZ ;  /* 0x000000ff0e008388 */ /* 0x000fe20000000800 */
[----:B------:R-:W-:Y:S06]  /*01f0*/  BAR.SYNC.DEFER_BLOCKING 0x0 ;  /* 0x0000000000007b1d */ /* 0x000fec0000010000 */
[----:B------:R-:W1:Y:S02]  /*0200*/  @!P1 LDS.64 R12, [R11] ;  /* 0x000000000b0c9984 */ /* 0x000e640000000a00 */
[----:B-1----:R-:W-:-:S05]  /*0210*/  @!P1 IMAD.IADD R10, R13, 0x1, R12 ;  /* 0x000000010d0a9824 */ /* 0x002fca00078e020c */
[----:B------:R-:W-:Y:S01]  /*0220*/  @!P1 STS [R11], R10 ;  /* 0x0000000a0b009388 */ /* 0x000fe20000000800 */
[----:B------:R-:W-:Y:S06]  /*0230*/  BAR.SYNC.DEFER_BLOCKING 0x0 ;  /* 0x0000000000007b1d */ /* 0x000fec0000010000 */
[----:B0-----:R-:W2:Y:S04]  /*0240*/  @!P1 LDG.E R12, desc[UR6][R6.64] ;  /* 0x00000006060c9981 */ /* 0x001ea8000c1e1900 */
[----:B------:R-:W2:Y:S02]  /*0250*/  @!P1 LDS R9, [R11] ;  /* 0x000000000b099984 */ /* 0x000ea40000000800 */
[----:B--2---:R-:W-:-:S02]  /*0260*/  @!P1 IADD3 R13, PT, PT, R9, R12, RZ ;  /* 0x0000000c090d9210 */ /* 0x004fc40007ffe0ff */
[----:B------:R-:W0:Y:S03]  /*0270*/  LDC.64 R8, c[0x4][0xe8] ;  /* 0x01003a00ff087b82 */ /* 0x000e260000000a00 */
[----:B------:R1:W-:Y:S04]  /*0280*/  @!P1 STG.E desc[UR6][R6.64], R13 ;  /* 0x0000000d06009986 */ /* 0x0003e8000c101906 */
[----:B------:R-:W2:Y:S04]  /*0290*/  LDG.E R14, desc[UR6][R4.64] ;  /* 0x00000006040e7981 */ /* 0x000ea8000c1e1900 */
[----:B------:R-:W3:Y:S01]  /*02a0*/  LDG.E R12, desc[UR6][R2.64] ;  /* 0x00000006020c7981 */ /* 0x000ee2000c1e1900 */
[----:B0-----:R-:W-:Y:S01]  /*02b0*/  IMAD.WIDE.U32 R8, R0, 0xc, R8 ;  /* 0x0000000c00087825 */ /* 0x001fe200078e0008 */
[----:B--2---:R-:W-:-:S05]  /*02c0*/  I2FP.F32.S32 R15, R14 ;  /* 0x0000000e000f7245 */ /* 0x004fca0000201400 */
[----:B---3--:R-:W-:-:S05]  /*02d0*/  FADD R15, R12, -R15 ;  /* 0x8000000f0c0f7221 */ /* 0x008fca0000000000 */
[----:B------:R-:W-:Y:S04]  /*02e0*/  STG.E desc[UR6][R8.64], R15 ;  /* 0x0000000f08007986 */ /* 0x000fe8000c101906 */
[----:B------:R-:W2:Y:S04]  /*02f0*/  LDG.E R10, desc[UR6][R4.64+0x4] ;  /* 0x00000406040a7981 */ /* 0x000ea8000c1e1900 */
[----:B------:R-:W3:Y:S01]  /*0300*/  LDG.E R0, desc[UR6][R2.64+0x4] ;  /* 0x0000040602007981 */ /* 0x000ee2000c1e1900 */
[----:B--2---:R-:W-:-:S05]  /*0310*/  I2FP.F32.S32 R11, R10 ;  /* 0x0000000a000b7245 */ /* 0x004fca0000201400 */
[----:B---3--:R-:W-:-:S05]  /*0320*/  FADD R11, R0, -R11 ;  /* 0x8000000b000b7221 */ /* 0x008fca0000000000 */
[----:B------:R-:W-:Y:S04]  /*0330*/  STG.E desc[UR6][R8.64+0x4], R11 ;  /* 0x0000040b08007986 */ /* 0x000fe8000c101906 */
[----:B-1----:R-:W2:Y:S04]  /*0340*/  LDG.E R6, desc[UR6][R4.64+0x8] ;  /* 0x0000080604067981 */ /* 0x002ea8000c1e1900 */
[----:B------:R-:W3:Y:S01]  /*0350*/  LDG.E R0, desc[UR6][R2.64+0x8] ;  /* 0x0000080602007981 */ /* 0x000ee2000c1e1900 */
[----:B--2---:R-:W-:-:S05]  /*0360*/  I2FP.F32.S32 R7, R6 ;  /* 0x0000000600077245 */ /* 0x004fca0000201400 */
[----:B---3--:R-:W-:-:S05]  /*0370*/  FADD R7, R0, -R7 ;  /* 0x8000000700077221 */ /* 0x008fca0000000000 */
[----:B------:R-:W-:Y:S01]  /*0380*/  STG.E desc[UR6][R8.64+0x8], R7 ;  /* 0x0000080708007986 */ /* 0x000fe2000c101906 */
[----:B------:R-:W-:Y:S05]  /*0390*/  EXIT ;  /* 0x000000000000794d */ /* 0x000fea0003800000 */
.L_x_5:
        /* <DEDUP_REMOVED lines=14> */
.L_x_14:


//--------------------- .text._Z16_set_answer_testi --------------------------
	.section	.text._Z16_set_answer_testi,"ax",@progbits
	.align	128
        .global         _Z16_set_answer_testi
        .type           _Z16_set_answer_testi,@function
        .size           _Z16_set_answer_testi,(.L_x_15 - _Z16_set_answer_testi)
        .other          _Z16_set_answer_testi,@"STO_CUDA_ENTRY STV_DEFAULT"
_Z16_set_answer_testi:
.text._Z16_set_answer_testi:
        /* <DEDUP_REMOVED lines=8> */
[----:B------:R-:W5:Y:S01]  /*0080*/  LDC.64 R6, c[0x4][0x68] ;  /* 0x01001a00ff067b82 */ /* 0x000f620000000a00 */
[----:B0-----:R-:W-:-:S07]  /*0090*/  IMAD R11, R11, UR6, R0 ;  /* 0x000000060b0b7c24 */ /* 0x001fce000f8e0200 */
[----:B------:R-:W0:Y:S01]  /*00a0*/  LDC R0, c[0x0][0x380] ;  /* 0x0000e000ff007b82 */ /* 0x000e220000000800 */
[----:B-1----:R-:W-:-:S04]  /*00b0*/  IMAD.WIDE R2, R11, 0xc, R2 ;  /* 0x0000000c0b027825 */ /* 0x002fc800078e0202 */
[----:B---3--:R-:W-:-:S05]  /*00c0*/  IMAD.WIDE.U32 R2, R15, 0x4, R2 ;  /* 0x000000040f027825 */ /* 0x008fca00078e0002 */
[----:B--2---:R-:W2:Y:S01]  /*00d0*/  LDG.E R13, desc[UR4][R2.64] ;  /* 0x00000004020d7981 */ /* 0x004ea2000c1e1900 */
[----:B----4-:R-:W-:-:S04]  /*00e0*/  IMAD.WIDE R4, R11, 0xc, R4 ;  /* 0x0000000c0b047825 */ /* 0x010fc800078e0204 */
[----:B------:R-:W-:-:S04]  /*00f0*/  IMAD.WIDE.U32 R4, R15, 0x4, R4 ;  /* 0x000000040f047825 */ /* 0x000fc800078e0004 */
[----:B0-----:R-:W-:-:S04]  /*0100*/  IMAD R9, R11, R0, R11 ;  /* 0x000000000b097224 */ /* 0x001fc800078e020b */
[----:B-----5:R-:W-:Y:S02]  /*0110*/  IMAD.WIDE R6, R9, 0x4, R6 ;  /* 0x0000000409067825 */ /* 0x020fe400078e0206 */
[----:B------:R-:W0:Y:S01]  /*0120*/  LDC.64 R8, c[0x4][0xc0] ;  /* 0x01003000ff087b82 */ /* 0x000e220000000a00 */
[----:B--2---:R-:W-:Y:S04]  /*0130*/  STG.E desc[UR4][R4.64], R13 ;  /* 0x0000000d04007986 */ /* 0x004fe8000c101904 */
[----:B------:R-:W2:Y:S01]  /*0140*/  LDG.E R6, desc[UR4][R6.64] ;  /* 0x0000000406067981 */ /* 0x000ea2000c1e1900 */
[----:B0-----:R-:W-:-:S04]  /*0150*/  IMAD.WIDE R2, R11, 0xc, R8 ;  /* 0x0000000c0b027825 */ /* 0x001fc800078e0208 */
[----:B------:R-:W-:Y:S01]  /*0160*/  IMAD.WIDE.U32 R2, R15, 0x4, R2 ;  /* 0x000000040f027825 */ /* 0x000fe200078e0002 */
[----:B--2---:R-:W-:-:S04]  /*0170*/  ISETP.NE.AND P0, PT, R6, R15, PT ;  /* 0x0000000f0600720c */ /* 0x004fc80003f05270 */
[----:B------:R-:W-:-:S05]  /*0180*/  SEL R9, RZ, 0x1, P0 ;  /* 0x00000001ff097807 */ /* 0x000fca0000000000 */
[----:B------:R-:W-:Y:S01]  /*0190*/  STG.E desc[UR4][R2.64], R9 ;  /* 0x0000000902007986 */ /* 0x000fe2000c101904 */
[----:B------:R-:W-:Y:S05]  /*01a0*/  EXIT ;  /* 0x000000000000794d */ /* 0x000fea0003800000 */
.L_x_6:
        /* <DEDUP_REMOVED lines=13> */
.L_x_15:


//--------------------- .text._Z17_set_answer_traini --------------------------
	.section	.text._Z17_set_answer_traini,"ax",@progbits
	.align	128
        .global         _Z17_set_answer_traini
        .type           _Z17_set_answer_traini,@function
        .size           _Z17_set_answer_traini,(.L_x_16 - _Z17_set_answer_traini)
        .other          _Z17_set_answer_traini,@"STO_CUDA_ENTRY STV_DEFAULT"
_Z17_set_answer_traini:
.text._Z17_set_answer_traini:
[----:B------:R-:W-:Y:S01]  /*0000*/  LDC R1, c[0x0][0x37c] ;  /* 0x0000df00ff017b82 */ /* 0x000fe20000000800 */
[----:B------:R-:W0:Y:S07]  /*0010*/  S2R R13, SR_CTAID.X ;  /* 0x00000000000d7919 */ /* 0x000e2e0000002500 */
[----:B------:R-:W0:Y:S01]  /*0020*/  LDC.64 R2, c[0x4][0xb0] ;  /* 0x01002c00ff027b82 */ /* 0x000e220000000a00 */
[----:B------:R-:W1:Y:S01]  /*0030*/  LDCU.64 UR4, c[0x0][0x358] ;  /* 0x00006b00ff0477ac */ /* 0x000e620008000a00 */
[----:B------:R-:W2:Y:S06]  /*0040*/  S2R R15, SR_TID.X ;  /* 0x00000000000f7919 */ /* 0x000eac0000002100 */
[----:B------:R-:W3:Y:S08]  /*0050*/  LDC.64 R4, c[0x4][0xb8] ;  /* 0x01002e00ff047b82 */ /* 0x000ef00000000a00 */
[----:B------:R-:W4:Y:S08]  /*0060*/  LDC R0, c[0x0][0x380] ;  /* 0x0000e000ff007b82 */ /* 0x000f300000000800 */
[----:B------:R-:W5:Y:S01]  /*0070*/  LDC.64 R6, c[0x4][0x58] ;  /* 0x01001600ff067b82 */ /* 0x000f620000000a00 */
[----:B0-----:R-:W-:-:S04]  /*0080*/  IMAD.WIDE.U32 R2, R13, 0xc, R2 ;  /* 0x0000000c0d027825 */ /* 0x001fc800078e0002 */
[----:B--2---:R-:W-:-:S05]  /*0090*/  IMAD.WIDE.U32 R2, R15, 0x4, R2 ;  /* 0x000000040f027825 */ /* 0x004fca00078e0002 */
[----:B-1----:R-:W2:Y:S01]  /*00a0*/  LDG.E R11, desc[UR4][R2.64] ;  /* 0x00000004020b7981 */ /* 0x002ea2000c1e1900 */
[----:B---3--:R-:W-:Y:S01]  /*00b0*/  IMAD.WIDE.U32 R4, R13, 0xc, R4 ;  /* 0x0000000c0d047825 */ /* 0x008fe200078e0004 */
[----:B----4-:R-:W-:-:S03]  /*00c0*/  LEA R9, R0, R13, 0x1 ;  /* 0x0000000d00097211 */ /* 0x010fc600078e08ff */
[----:B------:R-:W-:-:S04]  /*00d0*/  IMAD.WIDE.U32 R4, R15, 0x4, R4 ;  /* 0x000000040f047825 */ /* 0x000fc800078e0004 */
[----:B-----5:R-:W-:Y:S02]  /*00e0*/  IMAD.WIDE R6, R9, 0x4, R6 ;  /* 0x0000000409067825 */ /* 0x020fe400078e0206 */
[----:B------:R-:W0:Y:S01]  /*00f0*/  LDC.64 R8, c[0x4][0xc0] ;  /* 0x01003000ff087b82 */ /* 0x000e220000000a00 */
[----:B--2---:R-:W-:Y:S04]  /*0100*/  STG.E desc[UR4][R4.64], R11 ;  /* 0x0000000b04007986 */ /* 0x004fe8000c101904 */
[----:B------:R-:W2:Y:S01]  /*0110*/  LDG.E R6, desc[UR4][R6.64] ;  /* 0x0000000406067981 */ /* 0x000ea2000c1e1900 */
[----:B0-----:R-:W-:-:S04]  /*0120*/  IMAD.WIDE.U32 R2, R13, 0xc, R8 ;  /* 0x0000000c0d027825 */ /* 0x001fc800078e0008 */
[----:B------:R-:W-:Y:S01]  /*0130*/  IMAD.WIDE.U32 R2, R15, 0x4, R2 ;  /* 0x000000040f027825 */ /* 0x000fe200078e0002 */
[----:B--2---:R-:W-:-:S04]  /*0140*/  ISETP.NE.AND P0, PT, R6, R15, PT ;  /* 0x0000000f0600720c */ /* 0x004fc80003f05270 */
[----:B------:R-:W-:-:S05]  /*0150*/  SEL R9, RZ, 0x1, P0 ;  /* 0x00000001ff097807 */ /* 0x000fca0000000000 */
[----:B------:R-:W-:Y:S01]  /*0160*/  STG.E desc[UR4][R2.64], R9 ;  /* 0x0000000902007986 */ /* 0x000fe2000c101904 */
[----:B------:R-:W-:Y:S05]  /*0170*/  EXIT ;  /* 0x000000000000794d */ /* 0x000fea0003800000 */
.L_x_7:
        /* <DEDUP_REMOVED lines=16> */
.L_x_16:


//--------------------- .text._Z8_fc1_fc2v        --------------------------
	.section	.text._Z8_fc1_fc2v,"ax",@progbits
	.align	128
        .global         _Z8_fc1_fc2v
        .type           _Z8_fc1_fc2v,@function
        .size           _Z8_fc1_fc2v,(.L_x_17 - _Z8_fc1_fc2v)
        .other          _Z8_fc1_fc2v,@"STO_CUDA_ENTRY STV_DEFAULT"
_Z8_fc1_fc2v:
.text._Z8_fc1_fc2v:
[----:B------:R-:W-:Y:S01]  /*0000*/  LDC R1, c[0x0][0x37c] ;  /* 0x0000df00ff017b82 */ /* 0x000fe20000000800 */
[----:B------:R-:W0:Y:S07]  /*0010*/  S2R R2, SR_CTAID.X ;  /* 0x0000000000027919 */ /* 0x000e2e0000002500 */
[----:B------:R-:W0:Y:S01]  /*0020*/  LDC.64 R4, c[0x4][0xa0] ;  /* 0x01002800ff047b82 */ /* 0x000e220000000a00 */
[----:B------:R-:W1:Y:S01]  /*0030*/  LDCU.64 UR6, c[0x0][0x358] ;  /* 0x00006b00ff0677ac */ /* 0x000e620008000a00 */
[----:B------:R-:W2:Y:S01]  /*0040*/  S2R R0, SR_CTAID.Y ;  /* 0x0000000000007919 */ /* 0x000ea20000002600 */
[----:B------:R-:W3:Y:S05]  /*0050*/  S2R R3, SR_TID.X ;  /* 0x0000000000037919 */ /* 0x000eea0000002100 */
[----:B------:R-:W2:Y:S01]  /*0060*/  LDC.64 R6, c[0x4][0x88] ;  /* 0x01002200ff067b82 */ /* 0x000ea20000000a00 */
[----:B0-----:R-:W-:-:S04]  /*0070*/  IMAD.WIDE.U32 R4, R2, 0x8, R4 ;  /* 0x0000000802047825 */ /* 0x001fc800078e0004 */
[----:B--2---:R-:W-:-:S04]  /*0080*/  IMAD.WIDE.U32 R6, R0, 0x8, R6 ;  /* 0x0000000800067825 */ /* 0x004fc800078e0006 */
[----:B---3--:R-:W-:-:S04]  /*0090*/  IMAD.WIDE.U32 R4, R3, 0x4, R4 ;  /* 0x0000000403047825 */ /* 0x008fc800078e0004 */
[C---:B------:R-:W-:Y:S02]  /*00a0*/  IMAD.WIDE.U32 R6, R3.reuse, 0x4, R6 ;  /* 0x0000000403067825 */ /* 0x040fe400078e0006 */
[----:B-1----:R-:W2:Y:S04]  /*00b0*/  LDG.E R4, desc[UR6][R4.64] ;  /* 0x0000000604047981 */ /* 0x002ea8000c1e1900 */
[----:B------:R-:W2:Y:S01]  /*00c0*/  LDG.E R7, desc[UR6][R6.64] ;  /* 0x0000000606077981 */ /* 0x000ea2000c1e1900 */
[----:B------:R-:W0:Y:S01]  /*00d0*/  S2UR UR5, SR_CgaCtaId ;  /* 0x00000000000579c3 */ /* 0x000e220000008800 */
[----:B------:R-:W-:Y:S01]  /*00e0*/  UMOV UR4, 0x400 ;  /* 0x0000040000047882 */ /* 0x000fe20000000000 */
[----:B------:R-:W-:Y:S01]  /*00f0*/  ISETP.NE.AND P0, PT, R3, RZ, PT ;  /* 0x000000ff0300720c */ /* 0x000fe20003f05270 */
[----:B0-----:R-:W-:-:S06]  /*0100*/  ULEA UR4, UR5, UR4, 0x18 ;  /* 0x0000000405047291 */ /* 0x001fcc000f8ec0ff */
[----:B------:R-:W-:Y:S01]  /*0110*/  LEA R8, R3, UR4, 0x2 ;  /* 0x0000000403087c11 */ /* 0x000fe2000f8e10ff */
[----:B--2---:R-:W-:-:S05]  /*0120*/  FMUL R3, R4, R7 ;  /* 0x0000000704037220 */ /* 0x004fca0000400000 */
[----:B------:R-:W-:Y:S01]  /*0130*/  STS [R8], R3 ;  /* 0x0000000308007388 */ /* 0x000fe20000000800 */
[----:B------:R-:W-:Y:S06]  /*0140*/  BAR.SYNC.DEFER_BLOCKING 0x0 ;  /* 0x0000000000007b1d */ /* 0x000fec0000010000 */
[----:B------:R-:W0:Y:S02]  /*0150*/  @!P0 LDS.64 R10, [UR4] ;  /* 0x00000004ff0a8984 */ /* 0x000e240008000a00 */
[----:B0-----:R-:W-:-:S05]  /*0160*/  @!P0 FADD R4, R11, R10 ;  /* 0x0000000a0b048221 */ /* 0x001fca0000000000 */
[----:B------:R0:W-:Y:S01]  /*0170*/  @!P0 STS [UR4], R4 ;  /* 0x00000004ff008988 */ /* 0x0001e20008000804 */
[----:B------:R-:W-:Y:S06]  /*0180*/  BAR.SYNC.DEFER_BLOCKING 0x0 ;  /* 0x0000000000007b1d */ /* 0x000fec0000010000 */
[----:B------:R-:W-:Y:S05]  /*0190*/  @P0 EXIT ;  /* 0x000000000000094d */ /* 0x000fea0003800000 */
[----:B------:R-:W1:Y:S01]  /*01a0*/  LDS R11, [UR4] ;  /* 0x00000004ff0b7984 */ /* 0x000e620008000800 */
[----:B0-----:R-:W0:Y:S08]  /*01b0*/  LDC.64 R4, c[0x4][0xa8] ;  /* 0x01002a00ff047b82 */ /* 0x001e300000000a00 */
[----:B------:R-:W2:Y:S08]  /*01c0*/  LDC.64 R6, c[0x4][0x80] ;  /* 0x01002000ff067b82 */ /* 0x000eb00000000a00 */
[----:B------:R-:W3:Y:S01]  /*01d0*/  LDC.64 R8, c[0x4][0xb0] ;  /* 0x01002c00ff087b82 */ /* 0x000ee20000000a00 */
[----:B0-----:R-:W-:-:S04]  /*01e0*/  IMAD.WIDE.U32 R4, R2, 0xc, R4 ;  /* 0x0000000c02047825 */ /* 0x001fc800078e0004 */
[----:B------:R-:W-:-:S04]  /*01f0*/  IMAD.WIDE.U32 R4, R0, 0x4, R4 ;  /* 0x0000000400047825 */ /* 0x000fc800078e0004 */
[----:B--2---:R-:W-:Y:S01]  /*0200*/  IMAD.WIDE.U32 R6, R0, 0x4, R6 ;  /* 0x0000000400067825 */ /* 0x004fe200078e0006 */
[----:B-1----:R-:W-:Y:S05]  /*0210*/  STG.E desc[UR6][R4.64], R11 ;  /* 0x0000000b04007986 */ /* 0x002fea000c101906 */
[----:B------:R-:W2:Y:S01]  /*0220*/  LDG.E R6, desc[UR6][R6.64] ;  /* 0x0000000606067981 */ /* 0x000ea2000c1e1900 */
[----:B---3--:R-:W-:-:S04]  /*0230*/  IMAD.WIDE.U32 R2, R2, 0xc, R8 ;  /* 0x0000000c02027825 */ /* 0x008fc800078e0008 */
[----:B------:R-:W-:-:S04]  /*0240*/  IMAD.WIDE.U32 R2, R0, 0x4, R2 ;  /* 0x0000000400027825 */ /* 0x000fc800078e0002 */
[----:B--2---:R-:W-:-:S05]  /*0250*/  FADD R9, R11, R6 ;  /* 0x000000060b097221 */ /* 0x004fca0000000000 */
[----:B------:R-:W-:Y:S04]  /*0260*/  STS [UR4], R9 ;  /* 0x00000009ff007988 */ /* 0x000fe80008000804 */
[----:B------:R-:W-:Y:S01]  /*0270*/  STG.E desc[UR6][R2.64], R9 ;  /* 0x0000000902007986 */ /* 0x000fe2000c101906 */
[----:B------:R-:W-:Y:S05]  /*0280*/  EXIT ;  /* 0x000000000000794d */ /* 0x000fea0003800000 */
.L_x_8:
        /* <DEDUP_REMOVED lines=15> */
.L_x_17:


//--------------------- .text._Z10_input_fc1i     --------------------------
	.section	.text._Z10_input_fc1i,"ax",@progbits
	.align	128
        .global         _Z10_input_fc1i
        .type           _Z10_input_fc1i,@function
        .size           _Z10_input_fc1i,(.L_x_18 - _Z10_input_fc1i)
        .other          _Z10_input_fc1i,@"STO_CUDA_ENTRY STV_DEFAULT"
_Z10_input_fc1i:
.text._Z10_input_fc1i:
[----:B------:R-:W-:Y:S01]  /*0000*/  LDC R1, c[0x0][0x37c] ;  /* 0x0000df00ff017b82 */ /* 0x000fe20000000800 */
[----:B------:R-:W0:Y:S07]  /*0010*/  S2R R0, SR_CTAID.X ;  /* 0x0000000000007919 */ /* 0x000e2e0000002500 */
[----:B------:R-:W0:Y:S01]  /*0020*/  LDC R5, c[0x0][0x380] ;  /* 0x0000e000ff057b82 */ /* 0x000e220000000800 */
[----:B------:R-:W1:Y:S01]  /*0030*/  LDCU.64 UR6, c[0x0][0x358] ;  /* 0x00006b00ff0677ac */ /* 0x000e620008000a00 */
[----:B------:R-:W2:Y:S01]  /*0040*/  S2R R4, SR_TID.Y ;  /* 0x0000000000047919 */ /* 0x000ea20000002200 */
[----:B------:R-:W3:Y:S05]  /*0050*/  S2R R3, SR_TID.X ;  /* 0x0000000000037919 */ /* 0x000eea0000002100 */
[----:B------:R-:W4:Y:S01]  /*0060*/  LDC.64 R6, c[0x4][0x50] ;  /* 0x01001400ff067b82 */ /* 0x000f220000000a00 */
[----:B------:R-:W5:Y:S07]  /*0070*/  S2R R2, SR_CTAID.Y ;  /* 0x0000000000027919 */ /* 0x000f6e0000002600 */
[----:B------:R-:W5:Y:S08]  /*0080*/  LDC.64 R8, c[0x4][0x90] ;  /* 0x01002400ff087b82 */ /* 0x000f700000000a00 */
[----:B------:R-:W5:Y:S01]  /*0090*/  LDC.64 R10, c[0x4][0x78] ;  /* 0x01001e00ff0a7b82 */ /* 0x000f620000000a00 */
[----:B0-----:R-:W-:-:S05]  /*00a0*/  LEA R5, R5, R0, 0x1 ;  /* 0x0000000005057211 */ /* 0x001fca00078e08ff */
[----:B----4-:R-:W-:-:S04]  /*00b0*/  IMAD.WIDE R6, R5, 0x40, R6 ;  /* 0x0000004005067825 */ /* 0x010fc800078e0206 */
[----:B--2---:R-:W-:-:S04]  /*00c0*/  IMAD.WIDE.U32 R6, R4, 0x10, R6 ;  /* 0x0000001004067825 */ /* 0x004fc800078e0006 */
[----:B---3--:R-:W-:-:S05]  /*00d0*/  IMAD.WIDE.U32 R6, R3, 0x4, R6 ;  /* 0x0000000403067825 */ /* 0x008fca00078e0006 */
[----:B-1----:R0:W2:Y:S01]  /*00e0*/  LDG.E R5, desc[UR6][R6.64] ;  /* 0x0000000606057981 */ /* 0x0020a2000c1e1900 */
[----:B-----5:R-:W-:-:S04]  /*00f0*/  IMAD.WIDE.U32 R8, R0, 0x40, R8 ;  /* 0x0000004000087825 */ /* 0x020fc800078e0008 */
[----:B------:R-:W-:-:S04]  /*0100*/  IMAD.WIDE.U32 R10, R2, 0x40, R10 ;  /* 0x00000040020a7825 */ /* 0x000fc800078e000a */
[C---:B------:R-:W-:Y:S01]  /*0110*/  IMAD.WIDE.U32 R8, R4.reuse, 0x10, R8 ;  /* 0x0000001004087825 */ /* 0x040fe200078e0008 */
[----:B0-----:R-:W0:Y:S03]  /*0120*/  LDC.64 R6, c[0x4][0x108] ;  /* 0x01004200ff067b82 */ /* 0x001e260000000a00 */
[----:B------:R-:W-:-:S04]  /*0130*/  IMAD.WIDE.U32 R10, R4, 0x10, R10 ;  /* 0x00000010040a7825 */ /* 0x000fc800078e000a */
[----:B------:R-:W-:-:S04]  /*0140*/  IMAD.WIDE.U32 R8, R3, 0x4, R8 ;  /* 0x0000000403087825 */ /* 0x000fc800078e0008 */
[----:B------:R-:W-:Y:S01]  /*0150*/  IMAD.WIDE.U32 R10, R3, 0x4, R10 ;  /* 0x00000004030a7825 */ /* 0x000fe200078e000a */
[----:B------:R-:W1:Y:S01]  /*0160*/  S2UR UR5, SR_CgaCtaId ;  /* 0x00000000000579c3 */ /* 0x000e620000008800 */
[----:B------:R-:W3:Y:S01]  /*0170*/  LDCU UR4, c[0x0][0x360] ;  /* 0x00006c00ff0477ac */ /* 0x000ee20008000800 */
[----:B--2---:R2:W-:Y:S04]  /*0180*/  STG.E desc[UR6][R8.64], R5 ;  /* 0x0000000508007986 */ /* 0x0045e8000c101906 */
[----:B------:R-:W2:Y:S01]  /*0190*/  LDG.E R10, desc[UR6][R10.64] ;  /* 0x000000060a0a7981 */ /* 0x000ea2000c1e1900 */
[----:B0-----:R-:W-:-:S04]  /*01a0*/  IMAD.WIDE.U32 R6, R0, 0x40, R6 ;  /* 0x0000004000067825 */ /* 0x001fc800078e0006 */
[C---:B---3--:R-:W-:Y:S01]  /*01b0*/  IMAD R12, R4.reuse, UR4, R3 ;  /* 0x00000004040c7c24 */ /* 0x048fe2000f8e0203 */
[----:B------:R-:W-:Y:S01]  /*01c0*/  UMOV UR4, 0x400 ;  /* 0x0000040000047882 */ /* 0x000fe20000000000 */
[----:B------:R-:W-:Y:S01]  /*01d0*/  IMAD.WIDE.U32 R6, R4, 0x10, R6 ;  /* 0x0000001004067825 */ /* 0x000fe200078e0006 */
[----:B-1----:R-:W-:Y:S02]  /*01e0*/  ULEA UR4, UR5, UR4, 0x18 ;  /* 0x0000000405047291 */ /* 0x002fe4000f8ec0ff */
[C---:B------:R-:W-:Y:S02]  /*01f0*/  ISETP.GT.U32.AND P1, PT, R12.reuse, 0x7, PT ;  /* 0x000000070c00780c */ /* 0x040fe40003f24070 */
[C---:B------:R-:W-:Y:S01]  /*0200*/  ISETP.GT.U32.AND P0, PT, R12.reuse, 0x3, PT ;  /* 0x000000030c00780c */ /* 0x040fe20003f04070 */
[----:B------:R-:W-:Y:S01]  /*0210*/  IMAD.WIDE.U32 R6, R3, 0x4, R6 ;  /* 0x0000000403067825 */ /* 0x000fe200078e0006 */
[----:B------:R-:W-:-:S03]  /*0220*/  LEA R4, R12, UR4, 0x2 ;  /* 0x000000040c047c11 */ /* 0x000fc6000f8e10ff */
[----:B--2---:R-:W-:-:S05]  /*0230*/  FMUL R5, R5, R10 ;  /* 0x0000000a05057220 */ /* 0x004fca0000400000 */
[----:B------:R-:W-:Y:S04]  /*0240*/  STS [R4], R5 ;  /* 0x0000000504007388 */ /* 0x000fe80000000800 */
[----:B------:R-:W-:Y:S01]  /*0250*/  STG.E desc[UR6][R6.64], R5 ;  /* 0x0000000506007986 */ /* 0x000fe2000c101906 */
[----:B------:R-:W-:Y:S06]  /*0260*/  BAR.SYNC.DEFER_BLOCKING 0x0 ;  /* 0x0000000000007b1d */ /* 0x000fec0000010000 */
[----:B------:R-:W-:Y:S04]  /*0270*/  @!P1 LDS R3, [R4+0x20] ;  /* 0x0000200004039984 */ /* 0x000fe80000000800 */
[----:B------:R-:W0:Y:S02]  /*0280*/  @!P1 LDS R8, [R4] ;  /* 0x0000000004089984 */ /* 0x000e240000000800 */
[----:B0-----:R-:W-:-:S05]  /*0290*/  @!P1 FADD R3, R3, R8 ;  /* 0x0000000803039221 */ /* 0x001fca0000000000 */
[----:B------:R-:W-:Y:S01]  /*02a0*/  @!P1 STS [R4], R3 ;  /* 0x0000000304009388 */ /* 0x000fe20000000800 */
[----:B------:R-:W-:Y:S01]  /*02b0*/  BAR.SYNC.DEFER_BLOCKING 0x0 ;  /* 0x0000000000007b1d */ /* 0x000fe20000010000 */
[----:B------:R-:W-:-:S05]  /*02c0*/  ISETP.GT.U32.AND P1, PT, R12, 0x1, PT ;  /* 0x000000010c00780c */ /* 0x000fca0003f24070 */
[----:B------:R-:W-:Y:S04]  /*02d0*/  @!P0 LDS R8, [R4+0x10] ;  /* 0x0000100004088984 */ /* 0x000fe80000000800 */
[----:B------:R-:W0:Y:S02]  /*02e0*/  @!P0 LDS R9, [R4] ;  /* 0x0000000004098984 */ /* 0x000e240000000800 */
[----:B0-----:R-:W-:-:S05]  /*02f0*/  @!P0 FADD R9, R8, R9 ;  /* 0x0000000908098221 */ /* 0x001fca0000000000 */
[----:B------:R-:W-:Y:S01]  /*0300*/  @!P0 STS [R4], R9 ;  /* 0x0000000904008388 */ /* 0x000fe20000000800 */
[----:B------:R-:W-:Y:S01]  /*0310*/  BAR.SYNC.DEFER_BLOCKING 0x0 ;  /* 0x0000000000007b1d */ /* 0x000fe20000010000 */
[----:B------:R-:W-:-:S05]  /*0320*/  ISETP.NE.AND P0, PT, R12, RZ, PT ;  /* 0x000000ff0c00720c */ /* 0x000fca0003f05270 */
[----:B------:R-:W-:Y:S04]  /*0330*/  @!P1 LDS R5, [R4+0x8] ;  /* 0x0000080004059984 */ /* 0x000fe80000000800 */
[----:B------:R-:W0:Y:S02]  /*0340*/  @!P1 LDS R6, [R4] ;  /* 0x0000000004069984 */ /* 0x000e240000000800 */
[----:B0-----:R-:W-:-:S05]  /*0350*/  @!P1 FADD R5, R5, R6 ;  /* 0x0000000605059221 */ /* 0x001fca0000000000 */
[----:B------:R-:W-:Y:S01]  /*0360*/  @!P1 STS [R4], R5 ;  /* 0x0000000504009388 */ /* 0x000fe20000000800 */
[----:B------:R-:W-:Y:S06]  /*0370*/  BAR.SYNC.DEFER_BLOCKING 0x0 ;  /* 0x0000000000007b1d */ /* 0x000fec0000010000 */
[----:B------:R-:W-:Y:S04]  /*0380*/  @!P0 LDS R3, [UR4+0x4] ;  /* 0x00000404ff038984 */ /* 0x000fe80008000800 */
[----:B------:R-:W0:Y:S02]  /*0390*/  @!P0 LDS R6, [R4] ;  /* 0x0000000004068984 */ /* 0x000e240000000800 */
[----:B0-----:R-:W-:-:S05]  /*03a0*/  @!P0 FADD R3, R3, R6 ;  /* 0x0000000603038221 */ /* 0x001fca0000000000 */
[----:B------:R0:W-:Y:S01]  /*03b0*/  @!P0 STS [R4], R3 ;  /* 0x0000000304008388 */ /* 0x0001e20000000800 */
[----:B------:R-:W-:Y:S06]  /*03c0*/  BAR.SYNC.DEFER_BLOCKING 0x0 ;  /* 0x0000000000007b1d */ /* 0x000fec0000010000 */
[----:B------:R-:W-:Y:S05]  /*03d0*/  @P0 EXIT ;  /* 0x000000000000094d */ /* 0x000fea0003800000 */
[----:B0-----:R-:W0:Y:S01]  /*03e0*/  LDS R3, [UR4] ;  /* 0x00000004ff037984 */ /* 0x001e220008000800 */
[----:B------:R-:W1:Y:S08]  /*03f0*/  LDC.64 R4, c[0x4][0x98] ;  /* 0x01002600ff047b82 */ /* 0x000e700000000a00 */
[----:B------:R-:W2:Y:S08]  /*0400*/  LDC.64 R6, c[0x4][0x70] ;  /* 0x01001c00ff067b82 */ /* 0x000eb00000000a00 */
[----:B------:R-:W3:Y:S01]  /*0410*/  LDC.64 R8, c[0x4][0xa0] ;  /* 0x01002800ff087b82 */ /* 0x000ee20000000a00 */
[----:B-1----:R-:W-:-:S04]  /*0420*/  IMAD.WIDE.U32 R4, R0, 0x8, R4 ;  /* 0x0000000800047825 */ /* 0x002fc800078e0004 */
[----:B------:R-:W-:-:S04]  /*0430*/  IMAD.WIDE.U32 R4, R2, 0x4, R4 ;  /* 0x0000000402047825 */ /* 0x000fc800078e0004 */
[----:B--2---:R-:W-:Y:S01]  /*0440*/  IMAD.WIDE.U32 R6, R2, 0x4, R6 ;  /* 0x0000000402067825 */ /* 0x004fe200078e0006 */
[----:B0-----:R-:W-:Y:S05]  /*0450*/  STG.E desc[UR6][R4.64], R3 ;  /* 0x0000000304007986 */ /* 0x001fea000c101906 */
[----:B------:R-:W2:Y:S01]  /*0460*/  LDG.E R6, desc[UR6][R6.64] ;  /* 0x0000000606067981 */ /* 0x000ea2000c1e1900 */
[----:B---3--:R-:W-:-:S04]  /*0470*/  IMAD.WIDE.U32 R8, R0, 0x8, R8 ;  /* 0x0000000800087825 */ /* 0x008fc800078e0008 */
[----:B------:R-:W-:-:S04]  /*0480*/  IMAD.WIDE.U32 R8, R2, 0x4, R8 ;  /* 0x0000000402087825 */ /* 0x000fc800078e0008 */
[----:B--2---:R-:W-:-:S05]  /*0490*/  FADD R11, R3, R6 ;  /* 0x00000006030b7221 */ /* 0x004fca0000000000 */
[----:B------:R-:W-:Y:S04]  /*04a0*/  STS [UR4], R11 ;  /* 0x0000000bff007988 */ /* 0x000fe80008000804 */
[----:B------:R-:W-:Y:S01]  /*04b0*/  STG.E desc[UR6][R8.64], R11 ;  /* 0x0000000b08007986 */ /* 0x000fe2000c101906 */
[----:B------:R-:W-:Y:S05]  /*04c0*/  EXIT ;  /* 0x000000000000794d */ /* 0x000fea0003800000 */
.L_x_9:
        /* <DEDUP_REMOVED lines=11> */
.L_x_18:


//--------------------- .nv.global.init           --------------------------
	.section	.nv.global.init,"aw",@progbits
	.align	4
.nv.global.init:
	.type		mrg32k3aM1SubSeq,@object
	.size		mrg32k3aM1SubSeq,(mrg32k3aM2SubSeq - mrg32k3aM1SubSeq)
mrg32k3aM1SubSeq:
        /*0000*/ 	.byte	0x0b, 0xcc, 0xee, 0x04, 0x73, 0x29, 0x8b, 0x6f, 0xf6, 0x53, 0x03, 0xf6, 0x23, 0xf6, 0xea, 0xda
        /* <DEDUP_REMOVED lines=125> */
	.type		mrg32k3aM2SubSeq,@object
	.size		mrg32k3aM2SubSeq,(mrg32k3aM1 - mrg32k3aM2SubSeq)
mrg32k3aM2SubSeq:
        /* <DEDUP_REMOVED lines=126> */
	.type		mrg32k3aM1,@object
	.size		mrg32k3aM1,(mrg32k3aM1Seq - mrg32k3aM1)
mrg32k3aM1:
        /* <DEDUP_REMOVED lines=144> */
	.type		mrg32k3aM1Seq,@object
	.size		mrg32k3aM1Seq,(mrg32k3aM2 - mrg32k3aM1Seq)
mrg32k3aM1Seq:
        /* <DEDUP_REMOVED lines=144> */
	.type		mrg32k3aM2,@object
	.size		mrg32k3aM2,(mrg32k3aM2Seq - mrg32k3aM2)
mrg32k3aM2:
        /* <DEDUP_REMOVED lines=144> */
	.type		mrg32k3aM2Seq,@object
	.size		mrg32k3aM2Seq,(precalc_xorwow_matrix - mrg32k3aM2Seq)
mrg32k3aM2Seq:
        /* <DEDUP_REMOVED lines=144> */
	.type		precalc_xorwow_matrix,@object
	.size		precalc_xorwow_matrix,(precalc_xorwow_offset_matrix - precalc_xorwow_matrix)
precalc_xorwow_matrix:
        /* <DEDUP_REMOVED lines=6400> */
	.type		precalc_xorwow_offset_matrix,@object
	.size		precalc_xorwow_offset_matrix,(.L_1 - precalc_xorwow_offset_matrix)
precalc_xorwow_offset_matrix:
        /* <DEDUP_REMOVED lines=6400> */
.L_1:


//--------------------- .nv.shared.reserved.0     --------------------------
	.section	.nv.shared.reserved.0,"aw",@nobits
	.weak		__nv_reservedSMEM_offset_0_alias
	.size		__nv_reservedSMEM_offset_0_alias, 0, 64
	.other		__nv_reservedSMEM_offset_0_alias,@"STO_CUDA_RESERVED_SHARED STV_DEFAULT"
__nv_reservedSMEM_offset_0_alias:
	.zero		0
	.zero		64


//--------------------- .nv.global                --------------------------
	.section	.nv.global,"aw",@nobits
	.align	4
.nv.global:
	.type		tmp,@object
	.size		tmp,(_correct_cnt - tmp)
tmp:
	.zero		4
	.type		_correct_cnt,@object
	.size		_correct_cnt,(_avg_error - _correct_cnt)
_correct_cnt:
	.zero		4
	.type		_avg_error,@object
	.size		_avg_error,(_fc1_b - _avg_error)
_avg_error:
	.zero		4
	.type		_fc1_b,@object
	.size		_fc1_b,(_fc1_db - _fc1_b)
_fc1_b:
	.zero		8
	.type		_fc1_db,@object
	.size		_fc1_db,(_train_label - _fc1_db)
_fc1_db:
	.zero		8
	.type		_train_label,@object
	.size		_train_label,(_fc2_b - _train_label)
_train_label:
	.zero		8
	.type		_fc2_b,@object
	.size		_fc2_b,(_fc2_db - _fc2_b)
_fc2_b:
	.zero		12
	.type		_fc2_db,@object
	.size		_fc2_db,(_fc1_a - _fc2_db)
_fc2_db:
	.zero		12
	.type		_fc1_a,@object
	.size		_fc1_a,(_fc1_del - _fc1_a)
_fc1_a:
	.zero		16
	.type		_fc1_del,@object
	.size		_fc1_del,(_fc1_z - _fc1_del)
_fc1_del:
	.zero		16
	.type		_fc1_z,@object
	.size		_fc1_z,(_fc1_delta - _fc1_z)
_fc1_z:
	.zero		16
	.type		_fc1_delta,@object
	.size		_fc1_delta,(_answer - _fc1_delta)
_fc1_delta:
	.zero		16
	.type		_answer,@object
	.size		_answer,(_fc2_dw - _answer)
_answer:
	.zero		24
	.type		_fc2_dw,@object
	.size		_fc2_dw,(_fc2_del - _fc2_dw)
_fc2_dw:
	.zero		24
	.type		_fc2_del,@object
	.size		_fc2_del,(_fc2_delta - _fc2_del)
_fc2_del:
	.zero		24
	.type		_fc2_delta,@object
	.size		_fc2_delta,(_fc2_a - _fc2_delta)
_fc2_delta:
	.zero		24
	.type		_fc2_a,@object
	.size		_fc2_a,(_fc2_w - _fc2_a)
_fc2_a:
	.zero		24
	.type		_fc2_w,@object
	.size		_fc2_w,(_fc2_z - _fc2_w)
_fc2_w:
	.zero		24
	.type		_fc2_z,@object
	.size		_fc2_z,(_C - _fc2_z)
_fc2_z:
	.zero		24
	.type		_C,@object
	.size		_C,(_output - _C)
_C:
	.zero		24
	.type		_output,@object
	.size		_output,(_fc2_del_w - _output)
_output:
	.zero		24
	.type		_fc2_del_w,@object
	.size		_fc2_del_w,(_input - _fc2_del_w)
_fc2_del_w:
	.zero		48
	.type		_input,@object
	.size		_input,(_train_image - _input)
_input:
	.zero		128
	.type		_train_image,@object
	.size		_train_image,(_fc1_dw - _train_image)
_train_image:
	.zero		128
	.type		_fc1_dw,@object
	.size		_fc1_dw,(_data1 - _fc1_dw)
_fc1_dw:
	.zero		128
	.type		_data1,@object
	.size		_data1,(_fc1_w - _data1)
_data1:
	.zero		128
	.type		_fc1_w,@object
	.size		_fc1_w,(_fc1_del_w - _fc1_w)
_fc1_w:
	.zero		128
	.type		_fc1_del_w,@object
	.size		_fc1_del_w,(_test_label - _fc1_del_w)
_fc1_del_w:
	.zero		256
	.type		_test_label,@object
	.size		_test_label,(_test_image - _test_label)
_test_label:
	.zero		40000
	.type		_test_image,@object
	.size		_test_image,(.L_16 - _test_image)
_test_image:
	.zero		640000
.L_16:


//--------------------- .nv.shared._Z23_check_answer_get_errorv --------------------------
	.section	.nv.shared._Z23_check_answer_get_errorv,"aw",@nobits
	.sectionflags	@""
	.align	4
.nv.shared._Z23_check_answer_get_errorv:
	.zero		1032


//--------------------- .nv.shared._Z8_fc1_fc2v   --------------------------
	.section	.nv.shared._Z8_fc1_fc2v,"aw",@nobits
	.sectionflags	@""
	.align	4
.nv.shared._Z8_fc1_fc2v:
	.zero		1032


//--------------------- .nv.shared._Z10_input_fc1i --------------------------
	.section	.nv.shared._Z10_input_fc1i,"aw",@nobits
	.sectionflags	@""
	.align	4
.nv.shared._Z10_input_fc1i:
	.zero		1088


//--------------------- .nv.constant0._Z5_testv   --------------------------
	.section	.nv.constant0._Z5_testv,"a",@progbits
	.sectionflags	@""
	.align	4
.nv.constant0._Z5_testv:
	.zero		896


//--------------------- .nv.constant0._Z18_update_weights_IHi --------------------------
	.section	.nv.constant0._Z18_update_weights_IHi,"a",@progbits
	.sectionflags	@""
	.align	4
.nv.constant0._Z18_update_weights_IHi:
	.zero		900


//--------------------- .nv.constant0._Z18_update_weights_HOv --------------------------
	.section	.nv.constant0._Z18_update_weights_HOv,"a",@progbits
	.sectionflags	@""
	.align	4
.nv.constant0._Z18_update_weights_HOv:
	.zero		896


//--------------------- .nv.constant0._Z10_calcDeltav --------------------------
	.section	.nv.constant0._Z10_calcDeltav,"a",@progbits
	.sectionflags	@""
	.align	4
.nv.constant0._Z10_calcDeltav:
	.zero		896


//--------------------- .nv.constant0._Z23_check_answer_get_errorv --------------------------
	.section	.nv.constant0._Z23_check_answer_get_errorv,"a",@progbits
	.sectionflags	@""
	.align	4
.nv.constant0._Z23_check_answer_get_errorv:
	.zero		896


//--------------------- .nv.constant0._Z16_set_answer_testi --------------------------
	.section	.nv.constant0._Z16_set_answer_testi,"a",@progbits
	.sectionflags	@""
	.align	4
.nv.constant0._Z16_set_answer_testi:
	.zero		900


//--------------------- .nv.constant0._Z17_set_answer_traini --------------------------
	.section	.nv.constant0._Z17_set_answer_traini,"a",@progbits
	.sectionflags	@""
	.align	4
.nv.constant0._Z17_set_answer_traini:
	.zero		900


//--------------------- .nv.constant0._Z8_fc1_fc2v --------------------------
	.section	.nv.constant0._Z8_fc1_fc2v,"a",@progbits
	.sectionflags	@""
	.align	4
.nv.constant0._Z8_fc1_fc2v:
	.zero		896


//--------------------- .nv.constant0._Z10_input_fc1i --------------------------
	.section	.nv.constant0._Z10_input_fc1i,"a",@progbits
	.sectionflags	@""
	.align	4
.nv.constant0._Z10_input_fc1i:
	.zero		900


//--------------------- SYMBOLS --------------------------

	.type		.nv.reservedSmem.offset0,@object
	.size		.nv.reservedSmem.offset0,0x4
	.type		.nv.reservedSmem.cap,@object
	.size		.nv.reservedSmem.cap,0x4
